def matmul_kernel(
    a_ptr,
    b_ptr,
    c_ptr,
    M,
    N,
    K,
    stride_am,
    stride_ak,
    stride_bk,
    stride_bn,
    stride_cm,
    stride_cn,
    BLOCK_M: tl.constexpr,
    BLOCK_N: tl.constexpr,
    BLOCK_K: tl.constexpr,
    GROUP_M: tl.constexpr,
):
    pid = tl.program_id(axis=0)
    num_pid_m = tl.cdiv(M, BLOCK_M)
    num_pid_n = tl.cdiv(N, BLOCK_N)
    num_pid_in_group = GROUP_M * num_pid_n
    group_id = pid // num_pid_in_group
    first_pid_m = group_id * GROUP_M
    group_size_m = min(num_pid_m - first_pid_m, GROUP_M)
    pid_m = first_pid_m + ((pid % num_pid_in_group) % group_size_m)
    pid_n = (pid % num_pid_in_group) // group_size_m

    offs_am = (pid_m * BLOCK_M + tl.arange(0, BLOCK_M)) % M
    offs_bn = (pid_n * BLOCK_N + tl.arange(0, BLOCK_N)) % N
    offs_k = tl.arange(0, BLOCK_K)
    a_ptrs = a_ptr + offs_am[:, None] * stride_am + offs_k[None, :] * stride_ak
    b_ptrs = b_ptr + offs_k[:, None] * stride_bk + offs_bn[None, :] * stride_bn

    acc = tl.zeros((BLOCK_M, BLOCK_N), dtype=tl.float32)
    for kk in range(0, tl.cdiv(K, BLOCK_K)):
        a = tl.load(a_ptrs, mask=offs_k[None, :] < K - kk * BLOCK_K, other=0.0)
        b = tl.load(b_ptrs, mask=offs_k[:, None] < K - kk * BLOCK_K, other=0.0)
        acc = tl.dot(a, b, acc)
        a_ptrs += BLOCK_K * stride_ak
        b_ptrs += BLOCK_K * stride_bk

    c = acc.to(c_ptr.dtype.element_ty)
    offs_cm = pid_m * BLOCK_M + tl.arange(0, BLOCK_M)
    offs_cn = pid_n * BLOCK_N + tl.arange(0, BLOCK_N)
    c_ptrs = c_ptr + offs_cm[:, None] * stride_cm + offs_cn[None, :] * stride_cn
    mask = (offs_cm[:, None] < M) & (offs_cn[None, :] < N)
    tl.store(c_ptrs, c, mask=mask)

# config = {"BLOCK_K": 128, "BLOCK_M": 64, "BLOCK_N": 256, "GROUP_M": 8, "arch": "sm_80", "dtype": "fp16", "num_ctas": 1, "num_stages": 3, "num_warps": 16}
# arch = sm_80


// ===== COMPILED SASS (sm_80) =====

	.target	sm_80

	.elftype	@"ET_EXEC"


//--------------------- .note.nv.tkinfo           --------------------------
	.section	.note.nv.tkinfo,"",@"SHT_NOTE"
	.sectionflags	@"SHF_NOTE_NV_TKINFO"
	.tkinfo
        /*0018*/ 	.word	0x00000002
        /*0030*/ 	.string	""
        /*0030*/ 	.string	"ptxas"
        /*0030*/ 	.string	"Cuda compilation tools, release 13.0, V13.0.88"
        /*0030*/ 	.string	"Build cuda_13.0.r13.0/compiler.36424714_0"
        /*0030*/ 	.string	"-v  -suppress-debug-info  -lineinfo  -arch sm_80 "



//--------------------- .note.nv.cuinfo           --------------------------
	.section	.note.nv.cuinfo,"",@"SHT_NOTE"
	.sectionflags	@"SHF_NOTE_NV_CUINFO"
        /*0018*/ 	.short	0x0002
        /*001a*/ 	.short	0x0050
        /*001c*/ 	.short	0x0082
	.zero		2


//--------------------- .nv.info                  --------------------------
	.section	.nv.info,"",@"SHT_CUDA_INFO"
	.align	4


	//----- nvinfo : EIATTR_REGCOUNT
	.align		4
        /*0000*/ 	.byte	0x04, 0x2f
        /*0002*/ 	.short	(.L_1 - .L_0)
	.align		4
.L_0:
        /*0004*/ 	.word	index@(matmul_kernel)
        /*0008*/ 	.word	0x00000080


	//----- nvinfo : EIATTR_FRAME_SIZE
	.align		4
.L_1:
        /*000c*/ 	.byte	0x04, 0x11
        /*000e*/ 	.short	(.L_3 - .L_2)
	.align		4
.L_2:
        /*0010*/ 	.word	index@(matmul_kernel)
        /*0014*/ 	.word	0x00000220


	//----- nvinfo : EIATTR_MIN_STACK_SIZE
	.align		4
.L_3:
        /*0018*/ 	.byte	0x04, 0x12
        /*001a*/ 	.short	(.L_5 - .L_4)
	.align		4
.L_4:
        /*001c*/ 	.word	index@(matmul_kernel)
        /*0020*/ 	.word	0x00000220
.L_5:


//--------------------- .nv.info.matmul_kernel    --------------------------
	.section	.nv.info.matmul_kernel,"",@"SHT_CUDA_INFO"
	.sectionflags	@""
	.align	4


	//----- nvinfo : EIATTR_CUDA_API_VERSION
	.align		4
        /*0000*/ 	.byte	0x04, 0x37
        /*0002*/ 	.short	(.L_7 - .L_6)
.L_6:
        /*0004*/ 	.word	0x00000082


	//----- nvinfo : EIATTR_SW2861232_WAR
	.align		4
.L_7:
        /*0008*/ 	.byte	0x01, 0x35
	.zero		2


	//----- nvinfo : EIATTR_PARAM_CBANK
	.align		4
        /*000c*/ 	.byte	0x04, 0x0a
        /*000e*/ 	.short	(.L_9 - .L_8)
	.align		4
.L_8:
        /*0010*/ 	.word	index@(.nv.constant0.matmul_kernel)
        /*0014*/ 	.short	0x0160
        /*0016*/ 	.short	0x0050


	//----- nvinfo : EIATTR_CBANK_PARAM_SIZE
	.align		4
.L_9:
        /*0018*/ 	.byte	0x03, 0x19
        /*001a*/ 	.short	0x0050


	//----- nvinfo : EIATTR_KPARAM_INFO
	.align		4
        /*001c*/ 	.byte	0x04, 0x17
        /*001e*/ 	.short	(.L_11 - .L_10)
.L_10:
        /*0020*/ 	.word	0x00000000
        /*0024*/ 	.short	0x000d
        /*0026*/ 	.short	0x0048
        /*0028*/ 	.byte	0x00, 0xf4, 0x21, 0x00


	//----- nvinfo : EIATTR_KPARAM_INFO
	.align		4
.L_11:
        /*002c*/ 	.byte	0x04, 0x17
        /*002e*/ 	.short	(.L_13 - .L_12)
.L_12:
        /*0030*/ 	.word	0x00000000
        /*0034*/ 	.short	0x000c
        /*0036*/ 	.short	0x0040
        /*0038*/ 	.byte	0x00, 0xf4, 0x21, 0x00


	//----- nvinfo : EIATTR_KPARAM_INFO
	.align		4
.L_13:
        /*003c*/ 	.byte	0x04, 0x17
        /*003e*/ 	.short	(.L_15 - .L_14)
.L_14:
        /*0040*/ 	.word	0x00000000
        /*0044*/ 	.short	0x000b
        /*0046*/ 	.short	0x0038
        /*0048*/ 	.byte	0x00, 0xf0, 0x11, 0x00


	//----- nvinfo : EIATTR_KPARAM_INFO
	.align		4
.L_15:
        /*004c*/ 	.byte	0x04, 0x17
        /*004e*/ 	.short	(.L_17 - .L_16)
.L_16:
        /*0050*/ 	.word	0x00000000
        /*0054*/ 	.short	0x000a
        /*0056*/ 	.short	0x0034
        /*0058*/ 	.byte	0x00, 0xf0, 0x11, 0x00


	//----- nvinfo : EIATTR_KPARAM_INFO
	.align		4
.L_17:
        /*005c*/ 	.byte	0x04, 0x17
        /*005e*/ 	.short	(.L_19 - .L_18)
.L_18:
        /*0060*/ 	.word	0x00000000
        /*0064*/ 	.short	0x0009
        /*0066*/ 	.short	0x0030
        /*0068*/ 	.byte	0x00, 0xf0, 0x11, 0x00


	//----- nvinfo : EIATTR_KPARAM_INFO
	.align		4
.L_19:
        /*006c*/ 	.byte	0x04, 0x17
        /*006e*/ 	.short	(.L_21 - .L_20)
.L_20:
        /*0070*/ 	.word	0x00000000
        /*0074*/ 	.short	0x0008
        /*0076*/ 	.short	0x002c
        /*0078*/ 	.byte	0x00, 0xf0, 0x11, 0x00


	//----- nvinfo : EIATTR_KPARAM_INFO
	.align		4
.L_21:
        /*007c*/ 	.byte	0x04, 0x17
        /*007e*/ 	.short	(.L_23 - .L_22)
.L_22:
        /*0080*/ 	.word	0x00000000
        /*0084*/ 	.short	0x0007
        /*0086*/ 	.short	0x0028
        /*0088*/ 	.byte	0x00, 0xf0, 0x11, 0x00


	//----- nvinfo : EIATTR_KPARAM_INFO
	.align		4
.L_23:
        /*008c*/ 	.byte	0x04, 0x17
        /*008e*/ 	.short	(.L_25 - .L_24)
.L_24:
        /*0090*/ 	.word	0x00000000
        /*0094*/ 	.short	0x0006
        /*0096*/ 	.short	0x0024
        /*0098*/ 	.byte	0x00, 0xf0, 0x11, 0x00


	//----- nvinfo : EIATTR_KPARAM_INFO
	.align		4
.L_25:
        /*009c*/ 	.byte	0x04, 0x17
        /*009e*/ 	.short	(.L_27 - .L_26)
.L_26:
        /*00a0*/ 	.word	0x00000000
        /*00a4*/ 	.short	0x0005
        /*00a6*/ 	.short	0x0020
        /*00a8*/ 	.byte	0x00, 0xf0, 0x11, 0x00


	//----- nvinfo : EIATTR_KPARAM_INFO
	.align		4
.L_27:
        /*00ac*/ 	.byte	0x04, 0x17
        /*00ae*/ 	.short	(.L_29 - .L_28)
.L_28:
        /*00b0*/ 	.word	0x00000000
        /*00b4*/ 	.short	0x0004
        /*00b6*/ 	.short	0x001c
        /*00b8*/ 	.byte	0x00, 0xf0, 0x11, 0x00


	//----- nvinfo : EIATTR_KPARAM_INFO
	.align		4
.L_29:
        /*00bc*/ 	.byte	0x04, 0x17
        /*00be*/ 	.short	(.L_31 - .L_30)
.L_30:
        /*00c0*/ 	.word	0x00000000
        /*00c4*/ 	.short	0x0003
        /*00c6*/ 	.short	0x0018
        /*00c8*/ 	.byte	0x00, 0xf0, 0x11, 0x00


	//----- nvinfo : EIATTR_KPARAM_INFO
	.align		4
.L_31:
        /*00cc*/ 	.byte	0x04, 0x17
        /*00ce*/ 	.short	(.L_33 - .L_32)
.L_32:
        /*00d0*/ 	.word	0x00000000
        /*00d4*/ 	.short	0x0002
        /*00d6*/ 	.short	0x0010
        /*00d8*/ 	.byte	0x00, 0xf4, 0x21, 0x00


	//----- nvinfo : EIATTR_KPARAM_INFO
	.align		4
.L_33:
        /*00dc*/ 	.byte	0x04, 0x17
        /*00de*/ 	.short	(.L_35 - .L_34)
.L_34:
        /*00e0*/ 	.word	0x00000000
        /*00e4*/ 	.short	0x0001
        /*00e6*/ 	.short	0x0008
        /*00e8*/ 	.byte	0x00, 0xf4, 0x21, 0x00


	//----- nvinfo : EIATTR_KPARAM_INFO
	.align		4
.L_35:
        /*00ec*/ 	.byte	0x04, 0x17
        /*00ee*/ 	.short	(.L_37 - .L_36)
.L_36:
        /*00f0*/ 	.word	0x00000000
        /*00f4*/ 	.short	0x0000
        /*00f6*/ 	.short	0x0000
        /*00f8*/ 	.byte	0x00, 0xf4, 0x21, 0x00


	//----- nvinfo : EIATTR_MAXREG_COUNT
	.align		4
.L_37:
        /*00fc*/ 	.byte	0x03, 0x1b
        /*00fe*/ 	.short	0x0080


	//----- nvinfo : EIATTR_NUM_BARRIERS
	.align		4
        /*0100*/ 	.byte	0x02, 0x4c
        /*0102*/ 	.byte	0x01
	.zero		1


	//----- nvinfo : EIATTR_ANNOTATIONS
	.align		4
        /*0104*/ 	.byte	0x04, 0x55
        /*0106*/ 	.short	(.L_39 - .L_38)


	//   ....[0]....
.L_38:
        /*0108*/ 	.word	0x00000001
        /*010c*/ 	.byte	0xb0, 0x05, 0x00, 0x00, 0x01, 0x00, 0x00, 0x00, 0xd0, 0x05, 0x00, 0x00, 0x01, 0x00, 0x00, 0x00
        /* <DEDUP_REMOVED lines=175> */
        /*0c0c*/ 	.byte	0x60, 0x9a, 0x00, 0x00


	//----- nvinfo : EIATTR_MERCURY_ISA_VERSION
	.align		4
.L_39:
        /*0c10*/ 	.byte	0x03, 0x5f
        /*0c12*/ 	.short	0x0000


	//----- nvinfo : EIATTR_EXIT_INSTR_OFFSETS
	.align		4
        /*0c14*/ 	.byte	0x04, 0x1c
        /*0c16*/ 	.short	(.L_41 - .L_40)


	//   ....[0]....
.L_40:
        /*0c18*/ 	.word	0x0000aa00


	//   ....[1]....
        /*0c1c*/ 	.word	0x0000aa30


	//----- nvinfo : EIATTR_REQNTID
	.align		4
.L_41:
        /*0c20*/ 	.byte	0x04, 0x10
        /*0c22*/ 	.short	(.L_43 - .L_42)
.L_42:
        /*0c24*/ 	.word	0x00000200
        /*0c28*/ 	.word	0x00000001
        /*0c2c*/ 	.word	0x00000001
.L_43:


//--------------------- .nv.callgraph             --------------------------
	.section	.nv.callgraph,"",@"SHT_CUDA_CALLGRAPH"
	.align	4
	.sectionentsize	8
	.align		4
        /*0000*/ 	.word	0x00000000
	.align		4
        /*0004*/ 	.word	0xffffffff
	.align		4
        /*0008*/ 	.word	0x00000000
	.align		4
        /*000c*/ 	.word	0xfffffffe
	.align		4
        /*0010*/ 	.word	0x00000000
	.align		4
        /*0014*/ 	.word	0xfffffffd
	.align		4
        /*0018*/ 	.word	0x00000000
	.align		4
        /*001c*/ 	.word	0xfffffffc


//--------------------- .nv.rel.action            --------------------------
	.section	.nv.rel.action,"",@"SHT_CUDA_RELOCINFO"
	.align	8
	.sectionentsize	8
        /*0000*/ 	.byte	0x73, 0x00, 0x00, 0x00, 0x00, 0x00, 0x00, 0x00, 0x00, 0x00, 0x00, 0x11, 0x25, 0x00, 0x05, 0x36


//--------------------- .nv.constant0.matmul_kernel --------------------------
	.section	.nv.constant0.matmul_kernel,"a",@progbits
	.sectionflags	@""
	.align	4
.nv.constant0.matmul_kernel:
	.zero		432


//--------------------- .text.matmul_kernel       --------------------------
	.section	.text.matmul_kernel,"ax",@progbits
	.sectioninfo	@"SHI_REGISTERS=128"
	.align	128
        .global         matmul_kernel
        .type           matmul_kernel,@function
        .size           matmul_kernel,(.L_x_4 - matmul_kernel)
        .other          matmul_kernel,@"STO_CUDA_ENTRY STV_DEFAULT"
matmul_kernel:
.text.matmul_kernel:
[----:B------:R-:W-:-:S03]  /*0000*/  IMAD.MOV.U32 R1, RZ, RZ, c[0x0][0x28] ;  /* 0x00000a00ff017624 */ /* 0x000fc600078e00ff */
[----:B------:R-:W-:Y:S01]  /*0010*/  IMAD.MOV.U32 R0, RZ, RZ, c[0x0][0x17c] ;  /* 0x00005f00ff007624 */ /* 0x000fe200078e00ff */
[----:B------:R-:W0:Y:S01]  /*0020*/  S2R R5, SR_CTAID.X ;  /* 0x0000000000057919 */ /* 0x000e220000002500 */
[----:B------:R-:W-:Y:S01]  /*0030*/  IADD3 R1, R1, -0x220, RZ ;  /* 0xfffffde001017810 */ /* 0x000fe20007ffe0ff */
[----:B------:R-:W-:Y:S01]  /*0040*/  ULDC.64 UR6, c[0x0][0x118] ;  /* 0x0000460000067ab9 */ /* 0x000fe20000000a00 */
[----:B------:R-:W-:Y:S01]  /*0050*/  CS2R R52, SRZ ;  /* 0x0000000000347805 */ /* 0x000fe2000001ff00 */
[----:B------:R-:W-:Y:S01]  /*0060*/  IADD3 R0, R0, 0xff, RZ ;  /* 0x000000ff00007810 */ /* 0x000fe20007ffe0ff */
[----:B------:R-:W1:Y:S01]  /*0070*/  S2R R37, SR_TID.X ;  /* 0x0000000000257919 */ /* 0x000e620000002100 */
[----:B------:R-:W-:Y:S01]  /*0080*/  CS2R R24, SRZ ;  /* 0x0000000000187805 */ /* 0x000fe2000001ff00 */
[----:B------:R-:W-:Y:S01]  /*0090*/  CS2R R54, SRZ ;  /* 0x0000000000367805 */ /* 0x000fe2000001ff00 */
[----:B------:R-:W-:Y:S01]  /*00a0*/  SHF.R.S32.HI R3, RZ, 0x1f, R0 ;  /* 0x0000001fff037819 */ /* 0x000fe20000011400 */
[----:B------:R-:W-:Y:S01]  /*00b0*/  CS2R R26, SRZ ;  /* 0x00000000001a7805 */ /* 0x000fe2000001ff00 */
[----:B------:R-:W-:-:S02]  /*00c0*/  CS2R R12, SRZ ;  /* 0x00000000000c7805 */ /* 0x000fc4000001ff00 */
[----:B------:R-:W-:-:S04]  /*00d0*/  LEA.HI R3, R3, R0, RZ, 0x8 ;  /* 0x0000000003037211 */ /* 0x000fc800078f40ff */
[----:B------:R-:W-:-:S05]  /*00e0*/  SHF.R.S32.HI R3, RZ, 0x8, R3 ;  /* 0x00000008ff037819 */ /* 0x000fca0000011403 */
[----:B------:R-:W-:Y:S01]  /*00f0*/  IMAD.SHL.U32 R4, R3, 0x8, RZ ;  /* 0x0000000803047824 */ /* 0x000fe200078e00ff */
[----:B0-----:R-:W-:-:S04]  /*0100*/  IABS R8, R5 ;  /* 0x0000000500087213 */ /* 0x001fc80000000000 */
[-C--:B------:R-:W-:Y:S02]  /*0110*/  IABS R7, R4.reuse ;  /* 0x0000000400077213 */ /* 0x080fe40000000000 */
[----:B------:R-:W-:Y:S02]  /*0120*/  IABS R10, R4 ;  /* 0x00000004000a7213 */ /* 0x000fe40000000000 */
[----:B------:R-:W0:Y:S01]  /*0130*/  I2F.RP R0, R7 ;  /* 0x0000000700007306 */ /* 0x000e220000209400 */
[C---:B-1----:R-:W-:Y:S02]  /*0140*/  LOP3.LUT R39, R37.reuse, 0x180, RZ, 0xc0, !PT ;  /* 0x0000018025277812 */ /* 0x042fe400078ec0ff */
[----:B------:R-:W-:-:S05]  /*0150*/  LOP3.LUT R43, R37, 0x7f, RZ, 0xc0, !PT ;  /* 0x0000007f252b7812 */ /* 0x000fca00078ec0ff */
[----:B0-----:R-:W0:Y:S02]  /*0160*/  MUFU.RCP R0, R0 ;  /* 0x0000000000007308 */ /* 0x001e240000001000 */
[----:B0-----:R-:W-:Y:S01]  /*0170*/  IADD3 R2, R0, 0xffffffe, RZ ;  /* 0x0ffffffe00027810 */ /* 0x001fe20007ffe0ff */
[----:B------:R-:W-:-:S05]  /*0180*/  IMAD.MOV R0, RZ, RZ, -R10 ;  /* 0x000000ffff007224 */ /* 0x000fca00078e0a0a */
[----:B------:R0:W1:Y:S02]  /*0190*/  F2I.FTZ.U32.TRUNC.NTZ R3, R2 ;  /* 0x0000000200037305 */ /* 0x000064000021f000 */
[----:B0-----:R-:W-:Y:S02]  /*01a0*/  IMAD.MOV.U32 R2, RZ, RZ, RZ ;  /* 0x000000ffff027224 */ /* 0x001fe400078e00ff */
[----:B-1----:R-:W-:-:S04]  /*01b0*/  IMAD.MOV R6, RZ, RZ, -R3 ;  /* 0x000000ffff067224 */ /* 0x002fc800078e0a03 */
[----:B------:R-:W-:Y:S02]  /*01c0*/  IMAD R9, R6, R7, RZ ;  /* 0x0000000706097224 */ /* 0x000fe400078e02ff */
[----:B------:R-:W-:Y:S02]  /*01d0*/  IMAD.MOV.U32 R6, RZ, RZ, R8 ;  /* 0x000000ffff067224 */ /* 0x000fe400078e0008 */
[----:B------:R-:W-:-:S06]  /*01e0*/  IMAD.HI.U32 R3, R3, R9, R2 ;  /* 0x0000000903037227 */ /* 0x000fcc00078e0002 */
[----:B------:R-:W-:-:S04]  /*01f0*/  IMAD.HI.U32 R3, R3, R6, RZ ;  /* 0x0000000603037227 */ /* 0x000fc800078e00ff */
[----:B------:R-:W-:-:S05]  /*0200*/  IMAD R0, R3, R0, R6 ;  /* 0x0000000003007224 */ /* 0x000fca00078e0206 */
[----:B------:R-:W-:-:S13]  /*0210*/  ISETP.GT.U32.AND P1, PT, R7, R0, PT ;  /* 0x000000000700720c */ /* 0x000fda0003f24070 */
[----:B------:R-:W-:Y:S01]  /*0220*/  @!P1 IMAD.IADD R0, R0, 0x1, -R7 ;  /* 0x0000000100009824 */ /* 0x000fe200078e0a07 */
[----:B------:R-:W-:Y:S02]  /*0230*/  @!P1 IADD3 R3, R3, 0x1, RZ ;  /* 0x0000000103039810 */ /* 0x000fe40007ffe0ff */
[----:B------:R-:W-:Y:S02]  /*0240*/  ISETP.NE.AND P1, PT, R4, RZ, PT ;  /* 0x000000ff0400720c */ /* 0x000fe40003f25270 */
[----:B------:R-:W-:Y:S02]  /*0250*/  ISETP.GE.U32.AND P0, PT, R0, R7, PT ;  /* 0x000000070000720c */ /* 0x000fe40003f06070 */
[----:B------:R-:W-:-:S04]  /*0260*/  LOP3.LUT R0, R5, R4, RZ, 0x3c, !PT ;  /* 0x0000000405007212 */ /* 0x000fc800078e3cff */
[----:B------:R-:W-:Y:S01]  /*0270*/  ISETP.GE.AND P2, PT, R0, RZ, PT ;  /* 0x000000ff0000720c */ /* 0x000fe20003f46270 */
[----:B------:R-:W-:-:S05]  /*0280*/  IMAD.MOV.U32 R0, RZ, RZ, c[0x0][0x178] ;  /* 0x00005e00ff007624 */ /* 0x000fca00078e00ff */
[----:B------:R-:W-:Y:S02]  /*0290*/  IADD3 R0, R0, 0x3f, RZ ;  /* 0x0000003f00007810 */ /* 0x000fe40007ffe0ff */
[----:B------:R-:W-:-:S05]  /*02a0*/  @P0 IADD3 R3, R3, 0x1, RZ ;  /* 0x0000000103030810 */ /* 0x000fca0007ffe0ff */
[----:B------:R-:W-:Y:S01]  /*02b0*/  IMAD.MOV.U32 R2, RZ, RZ, R3 ;  /* 0x000000ffff027224 */ /* 0x000fe200078e0003 */
[----:B------:R-:W-:-:S03]  /*02c0*/  SHF.R.S32.HI R3, RZ, 0x1f, R0 ;  /* 0x0000001fff037819 */ /* 0x000fc60000011400 */
[----:B------:R-:W-:Y:S01]  /*02d0*/  @!P2 IMAD.MOV R2, RZ, RZ, -R2 ;  /* 0x000000ffff02a224 */ /* 0x000fe200078e0a02 */
[----:B------:R-:W-:Y:S02]  /*02e0*/  @!P1 LOP3.LUT R2, RZ, R4, RZ, 0x33, !PT ;  /* 0x00000004ff029212 */ /* 0x000fe400078e33ff */
[----:B------:R-:W-:-:S03]  /*02f0*/  LEA.HI R3, R3, R0, RZ, 0x6 ;  /* 0x0000000003037211 */ /* 0x000fc600078f30ff */
[----:B------:R-:W-:Y:S02]  /*0300*/  IMAD.SHL.U32 R6, R2, 0x8, RZ ;  /* 0x0000000802067824 */ /* 0x000fe400078e00ff */
[----:B------:R-:W-:-:S03]  /*0310*/  IMAD.MOV R2, RZ, RZ, -R2 ;  /* 0x000000ffff027224 */ /* 0x000fc600078e0a02 */
[----:B------:R-:W-:Y:S01]  /*0320*/  LEA.HI.SX32 R3, R3, -R6, 0x1a ;  /* 0x8000000603037211 */ /* 0x000fe200078fd2ff */
[----:B------:R-:W-:-:S03]  /*0330*/  IMAD R4, R4, R2, R5 ;  /* 0x0000000204047224 */ /* 0x000fc600078e0205 */
[----:B------:R-:W-:Y:S02]  /*0340*/  IMNMX R11, R3, 0x8, PT ;  /* 0x00000008030b7817 */ /* 0x000fe40003800200 */
[----:B------:R-:W-:Y:S02]  /*0350*/  IABS R9, R4 ;  /* 0x0000000400097213 */ /* 0x000fe40000000000 */
[----:B------:R-:W-:-:S04]  /*0360*/  IABS R7, R11 ;  /* 0x0000000b00077213 */ /* 0x000fc80000000000 */
[----:B------:R-:W0:Y:S08]  /*0370*/  I2F.RP R0, R7 ;  /* 0x0000000700007306 */ /* 0x000e300000209400 */
[----:B0-----:R-:W0:Y:S02]  /*0380*/  MUFU.RCP R0, R0 ;  /* 0x0000000000007308 */ /* 0x001e240000001000 */
[----:B0-----:R-:W-:-:S06]  /*0390*/  IADD3 R3, R0, 0xffffffe, RZ ;  /* 0x0ffffffe00037810 */ /* 0x001fcc0007ffe0ff */
[----:B------:R-:W0:Y:S02]  /*03a0*/  F2I.FTZ.U32.TRUNC.NTZ R3, R3 ;  /* 0x0000000300037305 */ /* 0x000e24000021f000 */
[----:B0-----:R-:W-:-:S04]  /*03b0*/  IMAD.MOV R8, RZ, RZ, -R3 ;  /* 0x000000ffff087224 */ /* 0x001fc800078e0a03 */
[----:B------:R-:W-:Y:S01]  /*03c0*/  IMAD.MOV.U32 R2, RZ, RZ, R8 ;  /* 0x000000ffff027224 */ /* 0x000fe200078e0008 */
[----:B------:R-:W-:-:S03]  /*03d0*/  IABS R8, R11 ;  /* 0x0000000b00087213 */ /* 0x000fc60000000000 */
[----:B------:R-:W-:Y:S02]  /*03e0*/  IMAD R5, R2, R7, RZ ;  /* 0x0000000702057224 */ /* 0x000fe400078e02ff */
[----:B------:R-:W-:Y:S02]  /*03f0*/  IMAD.MOV.U32 R2, RZ, RZ, RZ ;  /* 0x000000ffff027224 */ /* 0x000fe400078e00ff */
[----:B------:R-:W-:Y:S02]  /*0400*/  IMAD.MOV R0, RZ, RZ, -R8 ;  /* 0x000000ffff007224 */ /* 0x000fe400078e0a08 */
[----:B------:R-:W-:Y:S01]  /*0410*/  IMAD.HI.U32 R2, R3, R5, R2 ;  /* 0x0000000503027227 */ /* 0x000fe200078e0002 */
[----:B------:R-:W-:-:S05]  /*0420*/  LOP3.LUT R3, R37, 0x3f, RZ, 0xc0, !PT ;  /* 0x0000003f25037812 */ /* 0x000fca00078ec0ff */
[----:B------:R-:W-:-:S04]  /*0430*/  IMAD.HI.U32 R2, R2, R9, RZ ;  /* 0x0000000902027227 */ /* 0x000fc800078e00ff */
[----:B------:R-:W-:Y:S02]  /*0440*/  IMAD R0, R2, R0, R9 ;  /* 0x0000000002007224 */ /* 0x000fe400078e0209 */
[----:B------:R-:W-:-:S03]  /*0450*/  IMAD.MOV.U32 R9, RZ, RZ, c[0x0][0x180] ;  /* 0x00006000ff097624 */ /* 0x000fc600078e00ff */
[----:B------:R-:W-:Y:S02]  /*0460*/  ISETP.GT.U32.AND P1, PT, R7, R0, PT ;  /* 0x000000000700720c */ /* 0x000fe40003f24070 */
[----:B------:R-:W-:-:S11]  /*0470*/  IADD3 R9, R9, 0x7f, RZ ;  /* 0x0000007f09097810 */ /* 0x000fd60007ffe0ff */
[----:B------:R-:W-:Y:S01]  /*0480*/  @!P1 IMAD.IADD R0, R0, 0x1, -R7 ;  /* 0x0000000100009824 */ /* 0x000fe200078e0a07 */
[----:B------:R-:W-:Y:S02]  /*0490*/  @!P1 IADD3 R2, R2, 0x1, RZ ;  /* 0x0000000102029810 */ /* 0x000fe40007ffe0ff */
[----:B------:R-:W-:Y:S02]  /*04a0*/  ISETP.NE.AND P1, PT, R11, RZ, PT ;  /* 0x000000ff0b00720c */ /* 0x000fe40003f25270 */
[----:B------:R-:W-:Y:S02]  /*04b0*/  ISETP.GE.U32.AND P0, PT, R0, R7, PT ;  /* 0x000000070000720c */ /* 0x000fe40003f06070 */
[----:B------:R-:W-:-:S04]  /*04c0*/  LOP3.LUT R0, R4, R11, RZ, 0x3c, !PT ;  /* 0x0000000b04007212 */ /* 0x000fc800078e3cff */
[----:B------:R-:W-:-:S07]  /*04d0*/  ISETP.GE.AND P2, PT, R0, RZ, PT ;  /* 0x000000ff0000720c */ /* 0x000fce0003f46270 */
[----:B------:R-:W-:Y:S02]  /*04e0*/  @P0 IADD3 R2, R2, 0x1, RZ ;  /* 0x0000000102020810 */ /* 0x000fe40007ffe0ff */
[----:B------:R-:W-:-:S04]  /*04f0*/  ISETP.GE.AND P0, PT, R9, 0x80, PT ;  /* 0x000000800900780c */ /* 0x000fc80003f06270 */
[----:B------:R-:W-:Y:S01]  /*0500*/  @!P2 IMAD.MOV R2, RZ, RZ, -R2 ;  /* 0x000000ffff02a224 */ /* 0x000fe200078e0a02 */
[----:B------:R-:W-:-:S05]  /*0510*/  @!P1 LOP3.LUT R2, RZ, R11, RZ, 0x33, !PT ;  /* 0x0000000bff029212 */ /* 0x000fca00078e33ff */
[----:B------:R-:W-:Y:S02]  /*0520*/  IMAD.MOV R0, RZ, RZ, -R2 ;  /* 0x000000ffff007224 */ /* 0x000fe400078e0a02 */
[----:B------:R-:W-:Y:S02]  /*0530*/  IMAD.SHL.U32 R14, R2, 0x100, RZ ;  /* 0x00000100020e7824 */ /* 0x000fe400078e00ff */
[----:B------:R-:W-:Y:S02]  /*0540*/  IMAD R0, R11, R0, R4 ;  /* 0x000000000b007224 */ /* 0x000fe400078e0204 */
[----:B------:R-:W-:Y:S01]  /*0550*/  CS2R R4, SRZ ;  /* 0x0000000000047805 */ /* 0x000fe2000001ff00 */
[----:B------:R-:W-:Y:S01]  /*0560*/  CS2R R10, SRZ ;  /* 0x00000000000a7805 */ /* 0x000fe2000001ff00 */
[----:B------:R-:W-:Y:S02]  /*0570*/  IMAD.IADD R0, R6, 0x1, R0 ;  /* 0x0000000106007824 */ /* 0x000fe400078e0200 */
[----:B------:R-:W-:-:S02]  /*0580*/  CS2R R6, SRZ ;  /* 0x0000000000067805 */ /* 0x000fc4000001ff00 */
[----:B------:R-:W-:Y:S01]  /*0590*/  IMAD R45, R0, 0x40, R3 ;  /* 0x00000040002d7824 */ /* 0x000fe200078e0203 */
[----:B------:R-:W-:-:S04]  /*05a0*/  SHF.R.U32.HI R0, RZ, 0x6, R37 ;  /* 0x00000006ff007819 */ /* 0x000fc80000011625 */
[----:B------:R0:W-:Y:S01]  /*05b0*/  STL [R1+0x128], R45 ;  /* 0x0001282d01007387 */ /* 0x0001e20000100800 */
[----:B------:R-:W-:-:S03]  /*05c0*/  SGXT.U32 R41, R0, 0x3 ;  /* 0x000000030029781a */ /* 0x000fc60000000000 */
[----:B------:R0:W-:Y:S01]  /*05d0*/  STL [R1+0x124], R14 ;  /* 0x0001240e01007387 */ /* 0x0001e20000100800 */
[----:B------:R-:W-:Y:S05]  /*05e0*/  @!P0 BRA `(.L_x_0) ;  /* 0x0000946000008947 */ /* 0x000fea0003800000 */
[----:B------:R-:W-:Y:S01]  /*05f0*/  IABS R4, c[0x0][0x17c] ;  /* 0x00005f0000047a13 */ /* 0x000fe20000000000 */
[----:B------:R-:W-:Y:S01]  /*0600*/  ULDC UR4, c[0x0][0x180] ;  /* 0x0000600000047ab9 */ /* 0x000fe20000000800 */
[----:B------:R-:W-:Y:S02]  /*0610*/  LEA.HI R0, R39, R14, RZ, 0x19 ;  /* 0x0000000e27007211 */ /* 0x000fe400078fc8ff */
[----:B------:R-:W1:Y:S01]  /*0620*/  I2F.RP R5, R4 ;  /* 0x0000000400057306 */ /* 0x000e620000209400 */
[----:B------:R-:W-:Y:S02]  /*0630*/  SHF.R.U32.HI R11, RZ, 0x3, R37 ;  /* 0x00000003ff0b7819 */ /* 0x000fe40000011625 */
[C---:B------:R-:W-:Y:S02]  /*0640*/  IADD3 R8, R0.reuse, 0xfc, RZ ;  /* 0x000000fc00087810 */ /* 0x040fe40007ffe0ff */
[----:B------:R-:W-:-:S02]  /*0650*/  IADD3 R12, R0, 0xf8, RZ ;  /* 0x000000f8000c7810 */ /* 0x000fc40007ffe0ff */
[----:B------:R-:W-:Y:S02]  /*0660*/  IABS R28, R8 ;  /* 0x00000008001c7213 */ /* 0x000fe40000000000 */
[C---:B------:R-:W-:Y:S02]  /*0670*/  IADD3 R13, R0.reuse, 0xf4, RZ ;  /* 0x000000f4000d7810 */ /* 0x040fe40007ffe0ff */
[----:B------:R-:W-:Y:S02]  /*0680*/  IABS R38, R12 ;  /* 0x0000000c00267213 */ /* 0x000fe40000000000 */
[----:B0-----:R-:W-:Y:S02]  /*0690*/  IADD3 R14, R0, 0xf0, RZ ;  /* 0x000000f0000e7810 */ /* 0x001fe40007ffe0ff */
[----:B------:R-:W-:Y:S01]  /*06a0*/  IABS R72, R13 ;  /* 0x0000000d00487213 */ /* 0x000fe20000000000 */
[----:B-1----:R-:W0:Y:S01]  /*06b0*/  MUFU.RCP R5, R5 ;  /* 0x0000000500057308 */ /* 0x002e220000001000 */
[----:B------:R-:W-:-:S02]  /*06c0*/  IABS R74, R14 ;  /* 0x0000000e004a7213 */ /* 0x000fc40000000000 */
[----:B------:R-:W-:Y:S02]  /*06d0*/  ISETP.GE.AND P1, PT, R8, RZ, PT ;  /* 0x000000ff0800720c */ /* 0x000fe40003f26270 */
[----:B------:R-:W-:Y:S02]  /*06e0*/  IADD3 R8, R0, 0xe8, RZ ;  /* 0x000000e800087810 */ /* 0x000fe40007ffe0ff */
[----:B------:R-:W-:Y:S02]  /*06f0*/  ISETP.GE.AND P3, PT, R12, RZ, PT ;  /* 0x000000ff0c00720c */ /* 0x000fe40003f66270 */
[----:B------:R-:W-:Y:S02]  /*0700*/  IABS R60, R8 ;  /* 0x00000008003c7213 */ /* 0x000fe40000000000 */
[----:B------:R-:W-:Y:S02]  /*0710*/  IADD3 R12, R0, 0xe0, RZ ;  /* 0x000000e0000c7810 */ /* 0x000fe40007ffe0ff */
[----:B------:R-:W-:-:S02]  /*0720*/  ISETP.GE.AND P5, PT, R13, RZ, PT ;  /* 0x000000ff0d00720c */ /* 0x000fc40003fa6270 */
[C---:B------:R-:W-:Y:S02]  /*0730*/  IADD3 R13, R0.reuse, 0xdc, RZ ;  /* 0x000000dc000d7810 */ /* 0x040fe40007ffe0ff */
[----:B0-----:R-:W-:Y:S01]  /*0740*/  IADD3 R2, R5, 0xffffffe, RZ ;  /* 0x0ffffffe05027810 */ /* 0x001fe20007ffe0ff */
[----:B------:R-:W-:Y:S01]  /*0750*/  IMAD.SHL.U32 R5, R37, 0x2, RZ ;  /* 0x0000000225057824 */ /* 0x000fe200078e00ff */
[----:B------:R-:W-:Y:S02]  /*0760*/  IABS R66, R12 ;  /* 0x0000000c00427213 */ /* 0x000fe40000000000 */
[----:B------:R0:W1:Y:S01]  /*0770*/  F2I.FTZ.U32.TRUNC.NTZ R3, R2 ;  /* 0x0000000200037305 */ /* 0x000062000021f000 */
[----:B------:R-:W-:Y:S02]  /*0780*/  IABS R78, R13 ;  /* 0x0000000d004e7213 */ /* 0x000fe40000000000 */
[----:B------:R-:W-:Y:S02]  /*0790*/  LOP3.LUT R6, R5, 0x10, RZ, 0xc0, !PT ;  /* 0x0000001005067812 */ /* 0x000fe400078ec0ff */
[----:B------:R-:W-:-:S02]  /*07a0*/  IADD3 R16, R0, 0x64, RZ ;  /* 0x0000006400107810 */ /* 0x000fc40007ffe0ff */
[----:B------:R-:W-:Y:S01]  /*07b0*/  LOP3.LUT R6, R6, 0x20, R11, 0xf8, !PT ;  /* 0x0000002006067812 */ /* 0x000fe200078ef80b */
[----:B0-----:R-:W-:Y:S01]  /*07c0*/  IMAD.MOV.U32 R2, RZ, RZ, RZ ;  /* 0x000000ffff027224 */ /* 0x001fe200078e00ff */
[C---:B------:R-:W-:Y:S02]  /*07d0*/  IADD3 R17, R0.reuse, 0x60, RZ ;  /* 0x0000006000117810 */ /* 0x040fe40007ffe0ff */
[----:B------:R-:W-:Y:S02]  /*07e0*/  IABS R52, R16 ;  /* 0x0000001000347213 */ /* 0x000fe40000000000 */
[----:B------:R-:W-:Y:S01]  /*07f0*/  IABS R50, R17 ;  /* 0x0000001100327213 */ /* 0x000fe20000000000 */
[----:B-1----:R-:W-:Y:S01]  /*0800*/  IMAD.MOV R7, RZ, RZ, -R3 ;  /* 0x000000ffff077224 */ /* 0x002fe200078e0a03 */
[C---:B------:R-:W-:Y:S02]  /*0810*/  IADD3 R19, R0.reuse, 0x3c, RZ ;  /* 0x0000003c00137810 */ /* 0x040fe40007ffe0ff */
[----:B------:R-:W-:Y:S01]  /*0820*/  IADD3 R31, R0, 0xc, RZ ;  /* 0x0000000c001f7810 */ /* 0x000fe20007ffe0ff */
[----:B------:R-:W-:Y:S01]  /*0830*/  IMAD R7, R7, R4, RZ ;  /* 0x0000000407077224 */ /* 0x000fe200078e02ff */
[----:B------:R-:W-:-:S02]  /*0840*/  IABS R42, R19 ;  /* 0x00000013002a7213 */ /* 0x000fc40000000000 */
[C---:B------:R-:W-:Y:S01]  /*0850*/  IADD3 R33, R0.reuse, 0x8, RZ ;  /* 0x0000000800217810 */ /* 0x040fe20007ffe0ff */
[----:B------:R-:W-:Y:S01]  /*0860*/  IMAD.HI.U32 R7, R3, R7, R2 ;  /* 0x0000000703077227 */ /* 0x000fe200078e0002 */
[----:B------:R-:W-:Y:S02]  /*0870*/  SHF.R.S32.HI R2, RZ, 0x1f, R9 ;  /* 0x0000001fff027819 */ /* 0x000fe40000011409 */
[----:B------:R-:W-:Y:S02]  /*0880*/  IADD3 R35, R0, 0x4, RZ ;  /* 0x0000000400237810 */ /* 0x000fe40007ffe0ff */
[----:B------:R-:W-:Y:S01]  /*0890*/  LEA.HI R9, R2, R9, RZ, 0x7 ;  /* 0x0000000902097211 */ /* 0x000fe200078f38ff */
[----:B------:R-:W-:Y:S01]  /*08a0*/  IMAD.HI.U32 R3, R7, R28, RZ ;  /* 0x0000001c07037227 */ /* 0x000fe200078e00ff */
[----:B------:R-:W-:Y:S02]  /*08b0*/  IABS R64, R35 ;  /* 0x0000002300407213 */ /* 0x000fe40000000000 */
[----:B------:R-:W-:Y:S01]  /*08c0*/  IABS R29, R45 ;  /* 0x0000002d001d7213 */ /* 0x000fe20000000000 */
[----:B------:R-:W-:Y:S01]  /*08d0*/  IMAD.MOV R3, RZ, RZ, -R3 ;  /* 0x000000ffff037224 */ /* 0x000fe200078e0a03 */
[----:B------:R-:W-:Y:S01]  /*08e0*/  LOP3.LUT R27, R37, 0x7, RZ, 0xc0, !PT ;  /* 0x00000007251b7812 */ /* 0x000fe200078ec0ff */
[----:B------:R-:W-:Y:S01]  /*08f0*/  IMAD.HI.U32 R10, R7, R72, RZ ;  /* 0x00000048070a7227 */ /* 0x000fe200078e00ff */
[----:B------:R-:W-:-:S02]  /*0900*/  LOP3.LUT R65, RZ, c[0x0][0x17c], RZ, 0x33, !PT ;  /* 0x00005f00ff417a12 */ /* 0x000fc400078e33ff */
[C---:B------:R-:W-:Y:S01]  /*0910*/  LOP3.LUT R73, R41.reuse, 0x70, RZ, 0xfc, !PT ;  /* 0x0000007029497812 */ /* 0x040fe200078efcff */
[C---:B------:R-:W-:Y:S01]  /*0920*/  IMAD R28, R4.reuse, R3, R28 ;  /* 0x00000003041c7224 */ /* 0x040fe200078e021c */
[----:B------:R-:W-:Y:S01]  /*0930*/  LOP3.LUT R71, R41, 0x10, RZ, 0xfc, !PT ;  /* 0x0000001029477812 */ /* 0x000fe200078efcff */
[C---:B------:R-:W-:Y:S01]  /*0940*/  IMAD.HI.U32 R3, R7.reuse, R38, RZ ;  /* 0x0000002607037227 */ /* 0x040fe200078e00ff */
[----:B------:R-:W-:Y:S02]  /*0950*/  SHF.R.S32.HI R9, RZ, 0x7, R9 ;  /* 0x00000007ff097819 */ /* 0x000fe40000011409 */
[----:B------:R-:W-:Y:S01]  /*0960*/  ISETP.GT.U32.AND P0, PT, R4, R28, PT ;  /* 0x0000001c0400720c */ /* 0x000fe20003f04070 */
[----:B------:R-:W-:Y:S02]  /*0970*/  IMAD.MOV R3, RZ, RZ, -R3 ;  /* 0x000000ffff037224 */ /* 0x000fe400078e0a03 */
[----:B------:R-:W-:-:S04]  /*0980*/  IMAD.HI.U32 R2, R7, R74, RZ ;  /* 0x0000004a07027227 */ /* 0x000fc800078e00ff */
[----:B------:R-:W-:Y:S01]  /*0990*/  IMAD.MOV R11, RZ, RZ, -R10 ;  /* 0x000000ffff0b7224 */ /* 0x000fe200078e0a0a */
[----:B------:R-:W-:Y:S01]  /*09a0*/  IADD3 R10, R0, 0xec, RZ ;  /* 0x000000ec000a7810 */ /* 0x000fe20007ffe0ff */
[C---:B------:R-:W-:Y:S02]  /*09b0*/  IMAD R38, R4.reuse, R3, R38 ;  /* 0x0000000304267224 */ /* 0x040fe400078e0226 */
[----:B------:R-:W-:Y:S01]  /*09c0*/  IMAD.MOV R3, RZ, RZ, -R2 ;  /* 0x000000ffff037224 */ /* 0x000fe200078e0a02 */
[----:B------:R-:W-:Y:S01]  /*09d0*/  IABS R68, R10 ;  /* 0x0000000a00447213 */ /* 0x000fe20000000000 */
[C---:B------:R-:W-:Y:S01]  /*09e0*/  IMAD R72, R4.reuse, R11, R72 ;  /* 0x0000000b04487224 */ /* 0x040fe200078e0248 */
[C---:B------:R-:W-:Y:S01]  /*09f0*/  ISETP.GT.U32.AND P2, PT, R4.reuse, R38, PT ;  /* 0x000000260400720c */ /* 0x040fe20003f44070 */
[----:B------:R-:W-:Y:S02]  /*0a00*/  IMAD R74, R4, R3, R74 ;  /* 0x00000003044a7224 */ /* 0x000fe400078e024a */
[----:B------:R-:W-:Y:S01]  /*0a10*/  @!P0 IMAD.IADD R28, R28, 0x1, -R4 ;  /* 0x000000011c1c8824 */ /* 0x000fe200078e0a04 */
[C---:B------:R-:W-:Y:S01]  /*0a20*/  ISETP.GT.U32.AND P4, PT, R4.reuse, R72, PT ;  /* 0x000000480400720c */ /* 0x040fe20003f84070 */
[----:B------:R-:W-:Y:S01]  /*0a30*/  IMAD.HI.U32 R2, R7, R68, RZ ;  /* 0x0000004407027227 */ /* 0x000fe200078e00ff */
[----:B------:R-:W-:-:S02]  /*0a40*/  ISETP.GT.U32.AND P6, PT, R4, R74, PT ;  /* 0x0000004a0400720c */ /* 0x000fc40003fc4070 */
[----:B------:R-:W-:Y:S01]  /*0a50*/  ISETP.GT.U32.AND P0, PT, R4, R28, PT ;  /* 0x0000001c0400720c */ /* 0x000fe20003f04070 */
[----:B------:R-:W-:Y:S02]  /*0a60*/  IMAD.MOV R3, RZ, RZ, -R2 ;  /* 0x000000ffff037224 */ /* 0x000fe400078e0a02 */
[----:B------:R-:W-:-:S04]  /*0a70*/  IMAD.HI.U32 R2, R7, R60, RZ ;  /* 0x0000003c07027227 */ /* 0x000fc800078e00ff */
[----:B------:R-:W-:Y:S02]  /*0a80*/  IMAD R68, R4, R3, R68 ;  /* 0x0000000304447224 */ /* 0x000fe400078e0244 */
[--C-:B------:R-:W-:Y:S02]  /*0a90*/  @!P4 IMAD.IADD R72, R72, 0x1, -R4.reuse ;  /* 0x000000014848c824 */ /* 0x100fe400078e0a04 */
[----:B------:R-:W-:Y:S02]  /*0aa0*/  @!P6 IMAD.IADD R74, R74, 0x1, -R4 ;  /* 0x000000014a4ae824 */ /* 0x000fe400078e0a04 */
[----:B------:R-:W-:Y:S01]  /*0ab0*/  IMAD.MOV R3, RZ, RZ, -R2 ;  /* 0x000000ffff037224 */ /* 0x000fe200078e0a02 */
[----:B------:R-:W-:Y:S01]  /*0ac0*/  ISETP.GT.U32.AND P6, PT, R4, R72, PT ;  /* 0x000000480400720c */ /* 0x000fe20003fc4070 */
[----:B------:R-:W-:Y:S01]  /*0ad0*/  @!P0 IMAD.IADD R28, R28, 0x1, -R4 ;  /* 0x000000011c1c8824 */ /* 0x000fe200078e0a04 */
[----:B------:R-:W-:Y:S01]  /*0ae0*/  ISETP.GE.AND P0, PT, R14, RZ, PT ;  /* 0x000000ff0e00720c */ /* 0x000fe20003f06270 */
[----:B------:R-:W-:Y:S01]  /*0af0*/  IMAD R60, R4, R3, R60 ;  /* 0x00000003043c7224 */ /* 0x000fe200078e023c */
[----:B------:R-:W-:Y:S01]  /*0b00*/  IADD3 R14, R0, 0x8c, RZ ;  /* 0x0000008c000e7810 */ /* 0x000fe20007ffe0ff */
[----:B------:R-:W-:Y:S01]  /*0b10*/  @!P2 IMAD.IADD R38, R38, 0x1, -R4 ;  /* 0x000000012626a824 */ /* 0x000fe200078e0a04 */
[----:B------:R-:W-:Y:S01]  /*0b20*/  ISETP.GE.AND P2, PT, R10, RZ, PT ;  /* 0x000000ff0a00720c */ /* 0x000fe20003f46270 */
[----:B------:R-:W-:Y:S01]  /*0b30*/  @!P1 IMAD.MOV R28, RZ, RZ, -R28 ;  /* 0x000000ffff1c9224 */ /* 0x000fe200078e0a1c */
[----:B------:R-:W-:Y:S01]  /*0b40*/  ISETP.GT.U32.AND P1, PT, R4, R74, PT ;  /* 0x0000004a0400720c */ /* 0x000fe20003f24070 */
[----:B------:R-:W-:Y:S01]  /*0b50*/  IMAD.HI.U32 R3, R7, R66, RZ ;  /* 0x0000004207037227 */ /* 0x000fe200078e00ff */
[----:B------:R-:W-:-:S02]  /*0b60*/  IADD3 R10, R0, 0xe4, RZ ;  /* 0x000000e4000a7810 */ /* 0x000fc40007ffe0ff */
[----:B------:R-:W-:Y:S01]  /*0b70*/  ISETP.GT.U32.AND P4, PT, R4, R38, PT ;  /* 0x000000260400720c */ /* 0x000fe20003f84070 */
[----:B------:R-:W-:Y:S01]  /*0b80*/  @!P6 IMAD.IADD R72, R72, 0x1, -R4 ;  /* 0x000000014848e824 */ /* 0x000fe200078e0a04 */
[C---:B------:R-:W-:Y:S01]  /*0b90*/  ISETP.GT.U32.AND P6, PT, R4.reuse, R60, PT ;  /* 0x0000003c0400720c */ /* 0x040fe20003fc4070 */
[----:B------:R-:W-:Y:S01]  /*0ba0*/  IMAD.MOV R3, RZ, RZ, -R3 ;  /* 0x000000ffff037224 */ /* 0x000fe200078e0a03 */
[----:B------:R-:W-:Y:S01]  /*0bb0*/  IABS R62, R10 ;  /* 0x0000000a003e7213 */ /* 0x000fe20000000000 */
[----:B------:R-:W-:Y:S01]  /*0bc0*/  @!P5 IMAD.MOV R72, RZ, RZ, -R72 ;  /* 0x000000ffff48d224 */ /* 0x000fe200078e0a48 */
[----:B------:R-:W-:Y:S01]  /*0bd0*/  IABS R124, R14 ;  /* 0x0000000e007c7213 */ /* 0x000fe20000000000 */
[----:B------:R-:W-:Y:S02]  /*0be0*/  IMAD R66, R4, R3, R66 ;  /* 0x0000000304427224 */ /* 0x000fe400078e0242 */
[----:B------:R-:W-:-:S04]  /*0bf0*/  IMAD.HI.U32 R2, R7, R62, RZ ;  /* 0x0000003e07027227 */ /* 0x000fc800078e00ff */
[--C-:B------:R-:W-:Y:S01]  /*0c00*/  @!P1 IMAD.IADD R74, R74, 0x1, -R4.reuse ;  /* 0x000000014a4a9824 */ /* 0x100fe200078e0a04 */
[----:B------:R-:W-:Y:S01]  /*0c10*/  ISETP.GE.AND P1, PT, R8, RZ, PT ;  /* 0x000000ff0800720c */ /* 0x000fe20003f26270 */
[----:B------:R-:W-:Y:S02]  /*0c20*/  @!P6 IMAD.IADD R60, R60, 0x1, -R4 ;  /* 0x000000013c3ce824 */ /* 0x000fe400078e0a04 */
[----:B------:R-:W-:Y:S02]  /*0c30*/  IMAD.MOV R11, RZ, RZ, -R2 ;  /* 0x000000ffff0b7224 */ /* 0x000fe400078e0a02 */
[----:B------:R-:W-:Y:S01]  /*0c40*/  IMAD.HI.U32 R8, R7, R78, RZ ;  /* 0x0000004e07087227 */ /* 0x000fe200078e00ff */
[----:B------:R-:W-:-:S03]  /*0c50*/  ISETP.GT.U32.AND P6, PT, R4, R60, PT ;  /* 0x0000003c0400720c */ /* 0x000fc60003fc4070 */
[----:B------:R-:W-:Y:S01]  /*0c60*/  @!P4 IMAD.IADD R38, R38, 0x1, -R4 ;  /* 0x000000012626c824 */ /* 0x000fe200078e0a04 */
[C---:B------:R-:W-:Y:S01]  /*0c70*/  ISETP.GT.U32.AND P4, PT, R4.reuse, R68, PT ;  /* 0x000000440400720c */ /* 0x040fe20003f84070 */
[----:B------:R-:W-:Y:S02]  /*0c80*/  IMAD R62, R4, R11, R62 ;  /* 0x0000000b043e7224 */ /* 0x000fe400078e023e */
[----:B------:R-:W-:Y:S01]  /*0c90*/  IMAD.MOV R11, RZ, RZ, -R8 ;  /* 0x000000ffff0b7224 */ /* 0x000fe200078e0a08 */
[----:B------:R-:W-:Y:S01]  /*0ca0*/  IADD3 R8, R0, 0xd8, RZ ;  /* 0x000000d800087810 */ /* 0x000fe20007ffe0ff */
[----:B------:R-:W-:Y:S01]  /*0cb0*/  @!P0 IMAD.MOV R74, RZ, RZ, -R74 ;  /* 0x000000ffff4a8224 */ /* 0x000fe200078e0a4a */
[C---:B------:R-:W-:Y:S01]  /*0cc0*/  ISETP.GT.U32.AND P0, PT, R4.reuse, R66, PT ;  /* 0x000000420400720c */ /* 0x040fe20003f04070 */
[C---:B------:R-:W-:Y:S01]  /*0cd0*/  IMAD R78, R4.reuse, R11, R78 ;  /* 0x0000000b044e7224 */ /* 0x040fe200078e024e */
[----:B------:R-:W-:Y:S01]  /*0ce0*/  ISETP.GT.U32.AND P5, PT, R4, R62, PT ;  /* 0x0000003e0400720c */ /* 0x000fe20003fa4070 */
[----:B------:R-:W-:Y:S01]  /*0cf0*/  @!P6 IMAD.IADD R60, R60, 0x1, -R4 ;  /* 0x000000013c3ce824 */ /* 0x000fe200078e0a04 */
[----:B------:R-:W-:Y:S01]  /*0d00*/  IABS R80, R8 ;  /* 0x0000000800507213 */ /* 0x000fe20000000000 */
[----:B------:R-:W-:Y:S01]  /*0d10*/  @!P3 IMAD.MOV R38, RZ, RZ, -R38 ;  /* 0x000000ffff26b224 */ /* 0x000fe200078e0a26 */
[----:B------:R-:W-:Y:S01]  /*0d20*/  ISETP.GT.U32.AND P6, PT, R4, R78, PT ;  /* 0x0000004e0400720c */ /* 0x000fe20003fc4070 */
[----:B------:R-:W-:Y:S01]  /*0d30*/  @!P4 IMAD.IADD R68, R68, 0x1, -R4 ;  /* 0x000000014444c824 */ /* 0x000fe200078e0a04 */
[----:B------:R-:W-:Y:S01]  /*0d40*/  ISETP.GE.AND P4, PT, R10, RZ, PT ;  /* 0x000000ff0a00720c */ /* 0x000fe20003f86270 */
[----:B------:R-:W-:Y:S01]  /*0d50*/  IMAD.HI.U32 R2, R7, R80, RZ ;  /* 0x0000005007027227 */ /* 0x000fe200078e00ff */
[----:B------:R-:W-:-:S02]  /*0d60*/  IADD3 R10, R0, 0xd4, RZ ;  /* 0x000000d4000a7810 */ /* 0x000fc40007ffe0ff */
[----:B------:R-:W-:Y:S01]  /*0d70*/  ISETP.GT.U32.AND P3, PT, R4, R68, PT ;  /* 0x000000440400720c */ /* 0x000fe20003f64070 */
[----:B------:R-:W-:Y:S01]  /*0d80*/  @!P0 IMAD.IADD R66, R66, 0x1, -R4 ;  /* 0x0000000142428824 */ /* 0x000fe200078e0a04 */
[----:B------:R-:W-:Y:S01]  /*0d90*/  IABS R70, R10 ;  /* 0x0000000a00467213 */ /* 0x000fe20000000000 */
[----:B------:R-:W-:Y:S01]  /*0da0*/  IMAD.MOV R3, RZ, RZ, -R2 ;  /* 0x000000ffff037224 */ /* 0x000fe200078e0a02 */
[----:B------:R-:W-:Y:S01]  /*0db0*/  IADD3 R11, R0, 0xd0, RZ ;  /* 0x000000d0000b7810 */ /* 0x000fe20007ffe0ff */
[--C-:B------:R-:W-:Y:S01]  /*0dc0*/  @!P5 IMAD.IADD R62, R62, 0x1, -R4.reuse ;  /* 0x000000013e3ed824 */ /* 0x100fe200078e0a04 */
[----:B------:R-:W-:Y:S01]  /*0dd0*/  ISETP.GE.AND P5, PT, R13, RZ, PT ;  /* 0x000000ff0d00720c */ /* 0x000fe20003fa6270 */
[----:B------:R-:W-:Y:S01]  /*0de0*/  @!P6 IMAD.IADD R78, R78, 0x1, -R4 ;  /* 0x000000014e4ee824 */ /* 0x000fe200078e0a04 */
[C---:B------:R-:W-:Y:S01]  /*0df0*/  ISETP.GT.U32.AND P6, PT, R4.reuse, R66, PT ;  /* 0x000000420400720c */ /* 0x040fe20003fc4070 */
[----:B------:R-:W-:Y:S01]  /*0e00*/  IMAD.HI.U32 R2, R7, R70, RZ ;  /* 0x0000004607027227 */ /* 0x000fe200078e00ff */
[----:B------:R-:W-:-:S02]  /*0e10*/  ISETP.GT.U32.AND P0, PT, R4, R62, PT ;  /* 0x0000003e0400720c */ /* 0x000fc40003f04070 */
[----:B------:R-:W-:Y:S01]  /*0e20*/  IABS R76, R11 ;  /* 0x0000000b004c7213 */ /* 0x000fe20000000000 */
[----:B------:R-:W-:Y:S01]  /*0e30*/  IMAD R80, R4, R3, R80 ;  /* 0x0000000304507224 */ /* 0x000fe200078e0250 */
[----:B------:R-:W-:Y:S01]  /*0e40*/  IADD3 R13, R0, 0xc8, RZ ;  /* 0x000000c8000d7810 */ /* 0x000fe20007ffe0ff */
[----:B------:R-:W-:Y:S02]  /*0e50*/  IMAD.MOV R3, RZ, RZ, -R2 ;  /* 0x000000ffff037224 */ /* 0x000fe400078e0a02 */
[----:B------:R-:W-:Y:S01]  /*0e60*/  @!P3 IMAD.IADD R68, R68, 0x1, -R4 ;  /* 0x000000014444b824 */ /* 0x000fe200078e0a04 */
[----:B------:R-:W-:Y:S01]  /*0e70*/  ISETP.GE.AND P3, PT, R12, RZ, PT ;  /* 0x000000ff0c00720c */ /* 0x000fe20003f66270 */
[----:B------:R-:W-:Y:S01]  /*0e80*/  IMAD R70, R4, R3, R70 ;  /* 0x0000000304467224 */ /* 0x000fe200078e0246 */
[----:B------:R-:W-:Y:S01]  /*0e90*/  IADD3 R12, R0, 0xcc, RZ ;  /* 0x000000cc000c7810 */ /* 0x000fe20007ffe0ff */
[--C-:B------:R-:W-:Y:S01]  /*0ea0*/  @!P6 IMAD.IADD R66, R66, 0x1, -R4.reuse ;  /* 0x000000014242e824 */ /* 0x100fe200078e0a04 */
[----:B------:R-:W-:Y:S01]  /*0eb0*/  IABS R84, R13 ;  /* 0x0000000d00547213 */ /* 0x000fe20000000000 */
[----:B------:R-:W-:Y:S01]  /*0ec0*/  @!P0 IMAD.IADD R62, R62, 0x1, -R4 ;  /* 0x000000013e3e8824 */ /* 0x000fe200078e0a04 */
[C---:B------:R-:W-:Y:S01]  /*0ed0*/  ISETP.GT.U32.AND P6, PT, R4.reuse, R70, PT ;  /* 0x000000460400720c */ /* 0x040fe20003fc4070 */
[----:B------:R-:W-:Y:S01]  /*0ee0*/  IMAD.HI.U32 R2, R7, R76, RZ ;  /* 0x0000004c07027227 */ /* 0x000fe200078e00ff */
[----:B------:R-:W-:-:S02]  /*0ef0*/  ISETP.GT.U32.AND P0, PT, R4, R80, PT ;  /* 0x000000500400720c */ /* 0x000fc40003f04070 */
[----:B------:R-:W-:Y:S01]  /*0f00*/  IABS R82, R12 ;  /* 0x0000000c00527213 */ /* 0x000fe20000000000 */
[----:B------:R-:W-:Y:S01]  /*0f10*/  @!P2 IMAD.MOV R68, RZ, RZ, -R68 ;  /* 0x000000ffff44a224 */ /* 0x000fe200078e0a44 */
[----:B------:R-:W-:Y:S01]  /*0f20*/  ISETP.GT.U32.AND P2, PT, R4, R78, PT ;  /* 0x0000004e0400720c */ /* 0x000fe20003f44070 */
[----:B------:R-:W-:Y:S02]  /*0f30*/  IMAD.MOV R3, RZ, RZ, -R2 ;  /* 0x000000ffff037224 */ /* 0x000fe400078e0a02 */
[----:B------:R-:W-:-:S04]  /*0f40*/  IMAD.HI.U32 R2, R7, R82, RZ ;  /* 0x0000005207027227 */ /* 0x000fc800078e00ff */
[--C-:B------:R-:W-:Y:S02]  /*0f50*/  @!P6 IMAD.IADD R70, R70, 0x1, -R4.reuse ;  /* 0x000000014646e824 */ /* 0x100fe400078e0a04 */
[----:B------:R-:W-:Y:S01]  /*0f60*/  @!P0 IMAD.IADD R80, R80, 0x1, -R4 ;  /* 0x0000000150508824 */ /* 0x000fe200078e0a04 */
[----:B------:R-:W-:Y:S01]  /*0f70*/  ISETP.GE.AND P0, PT, R10, RZ, PT ;  /* 0x000000ff0a00720c */ /* 0x000fe20003f06270 */
[C---:B------:R-:W-:Y:S01]  /*0f80*/  IMAD R76, R4.reuse, R3, R76 ;  /* 0x00000003044c7224 */ /* 0x040fe200078e024c */
[----:B------:R-:W-:Y:S01]  /*0f90*/  ISETP.GT.U32.AND P6, PT, R4, R70, PT ;  /* 0x000000460400720c */ /* 0x000fe20003fc4070 */
[----:B------:R-:W-:Y:S01]  /*0fa0*/  IMAD.MOV R3, RZ, RZ, -R2 ;  /* 0x000000ffff037224 */ /* 0x000fe200078e0a02 */
[----:B------:R-:W-:Y:S01]  /*0fb0*/  IADD3 R10, R0, 0xbc, RZ ;  /* 0x000000bc000a7810 */ /* 0x000fe20007ffe0ff */
[----:B------:R-:W-:Y:S01]  /*0fc0*/  @!P1 IMAD.MOV R60, RZ, RZ, -R60 ;  /* 0x000000ffff3c9224 */ /* 0x000fe200078e0a3c */
[C---:B------:R-:W-:Y:S01]  /*0fd0*/  ISETP.GT.U32.AND P1, PT, R4.reuse, R80, PT ;  /* 0x000000500400720c */ /* 0x040fe20003f24070 */
[----:B------:R-:W-:Y:S01]  /*0fe0*/  IMAD R82, R4, R3, R82 ;  /* 0x0000000304527224 */ /* 0x000fe200078e0252 */
[----:B------:R-:W-:Y:S01]  /*0ff0*/  IABS R90, R10 ;  /* 0x0000000a005a7213 */ /* 0x000fe20000000000 */
[----:B------:R-:W-:Y:S01]  /*1000*/  @!P2 IMAD.IADD R78, R78, 0x1, -R4 ;  /* 0x000000014e4ea824 */ /* 0x000fe200078e0a04 */
[----:B------:R-:W-:Y:S01]  /*1010*/  ISETP.GE.AND P2, PT, R8, RZ, PT ;  /* 0x000000ff0800720c */ /* 0x000fe20003f46270 */
[----:B------:R-:W-:Y:S01]  /*1020*/  @!P4 IMAD.MOV R62, RZ, RZ, -R62 ;  /* 0x000000ffff3ec224 */ /* 0x000fe200078e0a3e */
[----:B------:R-:W-:Y:S01]  /*1030*/  ISETP.GT.U32.AND P4, PT, R4, R76, PT ;  /* 0x0000004c0400720c */ /* 0x000fe20003f84070 */
[----:B------:R-:W-:Y:S01]  /*1040*/  IMAD.HI.U32 R2, R7, R84, RZ ;  /* 0x0000005407027227 */ /* 0x000fe200078e00ff */
[----:B------:R-:W-:-:S03]  /*1050*/  IADD3 R8, R0, 0xc4, RZ ;  /* 0x000000c400087810 */ /* 0x000fc60007ffe0ff */
[--C-:B------:R-:W-:Y:S01]  /*1060*/  @!P6 IMAD.IADD R70, R70, 0x1, -R4.reuse ;  /* 0x000000014646e824 */ /* 0x100fe200078e0a04 */
[----:B------:R-:W-:Y:S01]  /*1070*/  ISETP.GT.U32.AND P6, PT, R4, R82, PT ;  /* 0x000000520400720c */ /* 0x000fe20003fc4070 */
[----:B------:R-:W-:Y:S01]  /*1080*/  @!P1 IMAD.IADD R80, R80, 0x1, -R4 ;  /* 0x0000000150509824 */ /* 0x000fe200078e0a04 */
[----:B------:R-:W-:Y:S01]  /*1090*/  IABS R86, R8 ;  /* 0x0000000800567213 */ /* 0x000fe20000000000 */
[----:B------:R-:W-:Y:S01]  /*10a0*/  IMAD.MOV R3, RZ, RZ, -R2 ;  /* 0x000000ffff037224 */ /* 0x000fe200078e0a02 */
[----:B------:R-:W-:Y:S01]  /*10b0*/  ISETP.GE.AND P1, PT, R13, RZ, PT ;  /* 0x000000ff0d00720c */ /* 0x000fe20003f26270 */
[----:B------:R-:W-:Y:S01]  /*10c0*/  @!P2 IMAD.MOV R80, RZ, RZ, -R80 ;  /* 0x000000ffff50a224 */ /* 0x000fe200078e0a50 */
[----:B------:R-:W-:Y:S01]  /*10d0*/  ISETP.GE.AND P2, PT, R8, RZ, PT ;  /* 0x000000ff0800720c */ /* 0x000fe20003f46270 */
[----:B------:R-:W-:Y:S01]  /*10e0*/  IMAD R84, R4, R3, R84 ;  /* 0x0000000304547224 */ /* 0x000fe200078e0254 */
[C---:B------:R-:W-:Y:S01]  /*10f0*/  IADD3 R8, R0.reuse, 0xc0, RZ ;  /* 0x000000c000087810 */ /* 0x040fe20007ffe0ff */
[----:B------:R-:W-:Y:S01]  /*1100*/  IMAD.HI.U32 R2, R7, R86, RZ ;  /* 0x0000005607027227 */ /* 0x000fe200078e00ff */
[----:B------:R-:W-:-:S02]  /*1110*/  IADD3 R13, R0, 0xa8, RZ ;  /* 0x000000a8000d7810 */ /* 0x000fc40007ffe0ff */
[----:B------:R-:W-:Y:S01]  /*1120*/  IABS R88, R8 ;  /* 0x0000000800587213 */ /* 0x000fe20000000000 */
[----:B------:R-:W-:Y:S01]  /*1130*/  @!P6 IMAD.IADD R82, R82, 0x1, -R4 ;  /* 0x000000015252e824 */ /* 0x000fe200078e0a04 */
[----:B------:R-:W-:Y:S01]  /*1140*/  IABS R110, R13 ;  /* 0x0000000d006e7213 */ /* 0x000fe20000000000 */
[----:B------:R-:W-:Y:S01]  /*1150*/  @!P5 IMAD.MOV R78, RZ, RZ, -R78 ;  /* 0x000000ffff4ed224 */ /* 0x000fe200078e0a4e */
[----:B------:R-:W-:Y:S01]  /*1160*/  ISETP.GE.AND P5, PT, R12, RZ, PT ;  /* 0x000000ff0c00720c */ /* 0x000fe20003fa6270 */
[----:B------:R-:W-:Y:S01]  /*1170*/  @!P4 IMAD.IADD R76, R76, 0x1, -R4 ;  /* 0x000000014c4cc824 */ /* 0x000fe200078e0a04 */
[C---:B------:R-:W-:Y:S01]  /*1180*/  ISETP.GT.U32.AND P6, PT, R4.reuse, R82, PT ;  /* 0x000000520400720c */ /* 0x040fe20003fc4070 */
[----:B------:R-:W-:Y:S01]  /*1190*/  @!P0 IMAD.MOV R70, RZ, RZ, -R70 ;  /* 0x000000ffff468224 */ /* 0x000fe200078e0a46 */
[C---:B------:R-:W-:Y:S01]  /*11a0*/  ISETP.GT.U32.AND P0, PT, R4.reuse, R84, PT ;  /* 0x000000540400720c */ /* 0x040fe20003f04070 */
[----:B------:R-:W-:Y:S01]  /*11b0*/  IMAD.MOV R3, RZ, RZ, -R2 ;  /* 0x000000ffff037224 */ /* 0x000fe200078e0a02 */
[----:B------:R-:W-:Y:S01]  /*11c0*/  ISETP.GT.U32.AND P4, PT, R4, R76, PT ;  /* 0x0000004c0400720c */ /* 0x000fe20003f84070 */
[----:B------:R-:W-:Y:S01]  /*11d0*/  IMAD.HI.U32 R2, R7, R88, RZ ;  /* 0x0000005807027227 */ /* 0x000fe200078e00ff */
[----:B------:R-:W-:-:S03]  /*11e0*/  IADD3 R12, R0, 0xac, RZ ;  /* 0x000000ac000c7810 */ /* 0x000fc60007ffe0ff */
[----:B------:R-:W-:Y:S01]  /*11f0*/  IMAD R86, R4, R3, R86 ;  /* 0x0000000304567224 */ /* 0x000fe200078e0256 */
[----:B------:R-:W-:Y:S01]  /*1200*/  IABS R108, R12 ;  /* 0x0000000c006c7213 */ /* 0x000fe20000000000 */
[----:B------:R-:W-:Y:S02]  /*1210*/  IMAD.MOV R3, RZ, RZ, -R2 ;  /* 0x000000ffff037224 */ /* 0x000fe400078e0a02 */
[----:B------:R-:W-:Y:S01]  /*1220*/  @!P6 IMAD.IADD R82, R82, 0x1, -R4 ;  /* 0x000000015252e824 */ /* 0x000fe200078e0a04 */
[----:B------:R-:W-:Y:S01]  /*1230*/  ISETP.GE.AND P6, PT, R10, RZ, PT ;  /* 0x000000ff0a00720c */ /* 0x000fe20003fc6270 */
[----:B------:R-:W-:Y:S01]  /*1240*/  IMAD R88, R4, R3, R88 ;  /* 0x0000000304587224 */ /* 0x000fe200078e0258 */
[----:B------:R-:W-:Y:S01]  /*1250*/  IADD3 R10, R0, 0xb4, RZ ;  /* 0x000000b4000a7810 */ /* 0x000fe20007ffe0ff */
[----:B------:R-:W-:Y:S02]  /*1260*/  @!P5 IMAD.MOV R82, RZ, RZ, -R82 ;  /* 0x000000ffff52d224 */ /* 0x000fe400078e0a52 */
[--C-:B------:R-:W-:Y:S01]  /*1270*/  @!P0 IMAD.IADD R84, R84, 0x1, -R4.reuse ;  /* 0x0000000154548824 */ /* 0x100fe200078e0a04 */
[----:B------:R-:W-:Y:S01]  /*1280*/  ISETP.GT.U32.AND P5, PT, R4, R88, PT ;  /* 0x000000580400720c */ /* 0x000fe20003fa4070 */
[----:B------:R-:W-:Y:S01]  /*1290*/  @!P4 IMAD.IADD R76, R76, 0x1, -R4 ;  /* 0x000000014c4cc824 */ /* 0x000fe200078e0a04 */
[----:B------:R-:W-:Y:S01]  /*12a0*/  ISETP.GE.AND P4, PT, R8, RZ, PT ;  /* 0x000000ff0800720c */ /* 0x000fe20003f86270 */
[----:B------:R-:W-:Y:S01]  /*12b0*/  IMAD.HI.U32 R2, R7, R90, RZ ;  /* 0x0000005a07027227 */ /* 0x000fe200078e00ff */
[----:B------:R-:W-:-:S02]  /*12c0*/  IADD3 R8, R0, 0xb8, RZ ;  /* 0x000000b800087810 */ /* 0x000fc40007ffe0ff */
[C---:B------:R-:W-:Y:S01]  /*12d0*/  ISETP.GT.U32.AND P0, PT, R4.reuse, R84, PT ;  /* 0x000000540400720c */ /* 0x040fe20003f04070 */
[----:B------:R-:W-:Y:S01]  /*12e0*/  IMAD.MOV R3, RZ, RZ, -R2 ;  /* 0x000000ffff037224 */ /* 0x000fe200078e0a02 */
[----:B------:R-:W-:Y:S01]  /*12f0*/  IABS R92, R8 ;  /* 0x00000008005c7213 */ /* 0x000fe20000000000 */
[----:B------:R-:W-:Y:S01]  /*1300*/  @!P3 IMAD.MOV R66, RZ, RZ, -R66 ;  /* 0x000000ffff42b224 */ /* 0x000fe200078e0a42 */
[----:B------:R-:W-:Y:S01]  /*1310*/  IABS R102, R10 ;  /* 0x0000000a00667213 */ /* 0x000fe20000000000 */
[----:B------:R-:W-:Y:S01]  /*1320*/  IMAD R90, R4, R3, R90 ;  /* 0x00000003045a7224 */ /* 0x000fe200078e025a */
[----:B------:R-:W-:Y:S01]  /*1330*/  ISETP.GE.AND P3, PT, R11, RZ, PT ;  /* 0x000000ff0b00720c */ /* 0x000fe20003f66270 */
[----:B------:R-:W-:Y:S02]  /*1340*/  @!P5 IMAD.IADD R88, R88, 0x1, -R4 ;  /* 0x000000015858d824 */ /* 0x000fe400078e0a04 */
[----:B------:R-:W-:-:S03]  /*1350*/  IMAD.HI.U32 R2, R7, R92, RZ ;  /* 0x0000005c07027227 */ /* 0x000fc600078e00ff */
[----:B------:R-:W-:Y:S01]  /*1360*/  ISETP.GT.U32.AND P5, PT, R4, R88, PT ;  /* 0x000000580400720c */ /* 0x000fe20003fa4070 */
[----:B------:R-:W-:Y:S01]  /*1370*/  @!P0 IMAD.IADD R84, R84, 0x1, -R4 ;  /* 0x0000000154548824 */ /* 0x000fe200078e0a04 */
[----:B------:R-:W-:Y:S01]  /*1380*/  ISETP.GE.AND P0, PT, R8, RZ, PT ;  /* 0x000000ff0800720c */ /* 0x000fe20003f06270 */
[----:B------:R-:W-:Y:S01]  /*1390*/  IMAD.MOV R3, RZ, RZ, -R2 ;  /* 0x000000ffff037224 */ /* 0x000fe200078e0a02 */
[----:B------:R-:W-:Y:S01]  /*13a0*/  IADD3 R8, R0, 0xb0, RZ ;  /* 0x000000b000087810 */ /* 0x000fe20007ffe0ff */
[----:B------:R-:W-:-:S03]  /*13b0*/  IMAD.HI.U32 R2, R7, R102, RZ ;  /* 0x0000006607027227 */ /* 0x000fc600078e00ff */
[----:B------:R-:W-:Y:S01]  /*13c0*/  IABS R106, R8 ;  /* 0x00000008006a7213 */ /* 0x000fe20000000000 */
[----:B------:R-:W-:Y:S01]  /*13d0*/  @!P1 IMAD.MOV R84, RZ, RZ, -R84 ;  /* 0x000000ffff549224 */ /* 0x000fe200078e0a54 */
[C---:B------:R-:W-:Y:S01]  /*13e0*/  ISETP.GT.U32.AND P1, PT, R4.reuse, R90, PT ;  /* 0x0000005a0400720c */ /* 0x040fe20003f24070 */
[C---:B------:R-:W-:Y:S02]  /*13f0*/  IMAD R92, R4.reuse, R3, R92 ;  /* 0x00000003045c7224 */ /* 0x040fe400078e025c */
[----:B------:R-:W-:Y:S02]  /*1400*/  IMAD.MOV R3, RZ, RZ, -R2 ;  /* 0x000000ffff037224 */ /* 0x000fe400078e0a02 */
[----:B------:R-:W-:Y:S01]  /*1410*/  @!P3 IMAD.MOV R76, RZ, RZ, -R76 ;  /* 0x000000ffff4cb224 */ /* 0x000fe200078e0a4c */
[C---:B------:R-:W-:Y:S01]  /*1420*/  ISETP.GT.U32.AND P3, PT, R4.reuse, R86, PT ;  /* 0x000000560400720c */ /* 0x040fe20003f64070 */
[----:B------:R-:W-:Y:S02]  /*1430*/  IMAD R102, R4, R3, R102 ;  /* 0x0000000304667224 */ /* 0x000fe400078e0266 */
[----:B------:R-:W-:-:S02]  /*1440*/  @!P5 IMAD.IADD R88, R88, 0x1, -R4 ;  /* 0x000000015858d824 */ /* 0x000fc400078e0a04 */
[----:B------:R-:W-:Y:S01]  /*1450*/  IMAD.HI.U32 R2, R7, R106, RZ ;  /* 0x0000006a07027227 */ /* 0x000fe200078e00ff */
[----:B------:R-:W-:-:S03]  /*1460*/  ISETP.GT.U32.AND P5, PT, R4, R102, PT ;  /* 0x000000660400720c */ /* 0x000fc60003fa4070 */
[----:B------:R-:W-:Y:S02]  /*1470*/  @!P1 IMAD.IADD R90, R90, 0x1, -R4 ;  /* 0x000000015a5a9824 */ /* 0x000fe400078e0a04 */
[----:B------:R-:W-:Y:S02]  /*1480*/  IMAD.MOV R3, RZ, RZ, -R2 ;  /* 0x000000ffff037224 */ /* 0x000fe400078e0a02 */
[----:B------:R-:W-:Y:S01]  /*1490*/  @!P3 IMAD.IADD R86, R86, 0x1, -R4 ;  /* 0x000000015656b824 */ /* 0x000fe200078e0a04 */
[C---:B------:R-:W-:Y:S01]  /*14a0*/  ISETP.GT.U32.AND P1, PT, R4.reuse, R90, PT ;  /* 0x0000005a0400720c */ /* 0x040fe20003f24070 */
[C---:B------:R-:W-:Y:S02]  /*14b0*/  IMAD R106, R4.reuse, R3, R106 ;  /* 0x00000003046a7224 */ /* 0x040fe400078e026a */
[----:B------:R-:W-:Y:S01]  /*14c0*/  IMAD.HI.U32 R2, R7, R108, RZ ;  /* 0x0000006c07027227 */ /* 0x000fe200078e00ff */
[----:B------:R-:W-:-:S03]  /*14d0*/  ISETP.GT.U32.AND P3, PT, R4, R86, PT ;  /* 0x000000560400720c */ /* 0x000fc60003f64070 */
[----:B------:R-:W-:Y:S02]  /*14e0*/  @!P5 IMAD.IADD R102, R102, 0x1, -R4 ;  /* 0x000000016666d824 */ /* 0x000fe400078e0a04 */
[----:B------:R-:W-:Y:S01]  /*14f0*/  IMAD.MOV R11, RZ, RZ, -R2 ;  /* 0x000000ffff0b7224 */ /* 0x000fe200078e0a02 */
[----:B------:R-:W-:Y:S01]  /*1500*/  IADD3 R2, R0, 0xa4, RZ ;  /* 0x000000a400027810 */ /* 0x000fe20007ffe0ff */
[----:B------:R-:W-:Y:S01]  /*1510*/  IMAD.HI.U32 R3, R7, R110, RZ ;  /* 0x0000006e07037227 */ /* 0x000fe200078e00ff */
[----:B------:R-:W-:Y:S02]  /*1520*/  ISETP.GT.U32.AND P5, PT, R4, R102, PT ;  /* 0x000000660400720c */ /* 0x000fe40003fa4070 */
[----:B------:R-:W-:Y:S01]  /*1530*/  IABS R112, R2 ;  /* 0x0000000200707213 */ /* 0x000fe20000000000 */
[----:B------:R-:W-:Y:S01]  /*1540*/  @!P1 IMAD.IADD R90, R90, 0x1, -R4 ;  /* 0x000000015a5a9824 */ /* 0x000fe200078e0a04 */
[C---:B------:R-:W-:Y:S01]  /*1550*/  ISETP.GT.U32.AND P1, PT, R4.reuse, R106, PT ;  /* 0x0000006a0400720c */ /* 0x040fe20003f24070 */
[----:B------:R-:W-:-:S02]  /*1560*/  IMAD R108, R4, R11, R108 ;  /* 0x0000000b046c7224 */ /* 0x000fc400078e026c */
[----:B------:R-:W-:Y:S01]  /*1570*/  @!P3 IMAD.IADD R86, R86, 0x1, -R4 ;  /* 0x000000015656b824 */ /* 0x000fe200078e0a04 */
[----:B------:R-:W-:Y:S01]  /*1580*/  ISETP.GT.U32.AND P3, PT, R4, R92, PT ;  /* 0x0000005c0400720c */ /* 0x000fe20003f64070 */
[----:B------:R-:W-:Y:S02]  /*1590*/  IMAD.MOV R3, RZ, RZ, -R3 ;  /* 0x000000ffff037224 */ /* 0x000fe400078e0a03 */
[----:B------:R-:W-:Y:S01]  /*15a0*/  @!P2 IMAD.MOV R86, RZ, RZ, -R86 ;  /* 0x000000ffff56a224 */ /* 0x000fe200078e0a56 */
[----:B------:R-:W-:Y:S01]  /*15b0*/  ISETP.GE.AND P2, PT, R10, RZ, PT ;  /* 0x000000ff0a00720c */ /* 0x000fe20003f46270 */
[----:B------:R-:W-:Y:S01]  /*15c0*/  @!P5 IMAD.IADD R102, R102, 0x1, -R4 ;  /* 0x000000016666d824 */ /* 0x000fe200078e0a04 */
[C---:B------:R-:W-:Y:S01]  /*15d0*/  ISETP.GT.U32.AND P5, PT, R4.reuse, R108, PT ;  /* 0x0000006c0400720c */ /* 0x040fe20003fa4070 */
[----:B------:R-:W-:Y:S01]  /*15e0*/  IMAD R110, R4, R3, R110 ;  /* 0x00000003046e7224 */ /* 0x000fe200078e026e */
[----:B------:R-:W-:Y:S01]  /*15f0*/  IADD3 R10, R0, 0x98, RZ ;  /* 0x00000098000a7810 */ /* 0x000fe20007ffe0ff */
[----:B------:R-:W-:-:S02]  /*1600*/  @!P1 IMAD.IADD R106, R106, 0x1, -R4 ;  /* 0x000000016a6a9824 */ /* 0x000fc400078e0a04 */
[----:B------:R-:W-:Y:S01]  /*1610*/  @!P6 IMAD.MOV R90, RZ, RZ, -R90 ;  /* 0x000000ffff5ae224 */ /* 0x000fe200078e0a5a */
[C---:B------:R-:W-:Y:S01]  /*1620*/  ISETP.GT.U32.AND P6, PT, R4.reuse, R110, PT ;  /* 0x0000006e0400720c */ /* 0x040fe20003fc4070 */
[----:B------:R-:W-:Y:S01]  /*1630*/  @!P4 IMAD.MOV R88, RZ, RZ, -R88 ;  /* 0x000000ffff58c224 */ /* 0x000fe200078e0a58 */
[----:B------:R-:W-:Y:S01]  /*1640*/  ISETP.GT.U32.AND P1, PT, R4, R106, PT ;  /* 0x0000006a0400720c */ /* 0x000fe20003f24070 */
[----:B------:R-:W-:Y:S01]  /*1650*/  @!P3 IMAD.IADD R92, R92, 0x1, -R4 ;  /* 0x000000015c5cb824 */ /* 0x000fe200078e0a04 */
[----:B------:R-:W-:Y:S01]  /*1660*/  ISETP.GE.AND P4, PT, R8, RZ, PT ;  /* 0x000000ff0800720c */ /* 0x000fe20003f86270 */
[----:B------:R-:W-:Y:S01]  /*1670*/  @!P2 IMAD.MOV R102, RZ, RZ, -R102 ;  /* 0x000000ffff66a224 */ /* 0x000fe200078e0a66 */
[----:B------:R-:W-:Y:S01]  /*1680*/  ISETP.GE.AND P2, PT, R2, RZ, PT ;  /* 0x000000ff0200720c */ /* 0x000fe20003f46270 */
[----:B------:R-:W-:Y:S01]  /*1690*/  @!P5 IMAD.IADD R108, R108, 0x1, -R4 ;  /* 0x000000016c6cd824 */ /* 0x000fe200078e0a04 */
[----:B------:R-:W-:Y:S01]  /*16a0*/  IADD3 R8, R0, 0xa0, RZ ;  /* 0x000000a000087810 */ /* 0x000fe20007ffe0ff */
[----:B------:R-:W-:Y:S01]  /*16b0*/  IMAD.HI.U32 R2, R7, R112, RZ ;  /* 0x0000007007027227 */ /* 0x000fe200078e00ff */
[----:B------:R-:W-:-:S02]  /*16c0*/  ISETP.GT.U32.AND P3, PT, R4, R92, PT ;  /* 0x0000005c0400720c */ /* 0x000fc40003f64070 */
[----:B------:R-:W-:Y:S01]  /*16d0*/  ISETP.GT.U32.AND P5, PT, R4, R108, PT ;  /* 0x0000006c0400720c */ /* 0x000fe20003fa4070 */
[----:B------:R-:W-:Y:S01]  /*16e0*/  IMAD.MOV R11, RZ, RZ, -R2 ;  /* 0x000000ffff0b7224 */ /* 0x000fe200078e0a02 */
[----:B------:R-:W-:Y:S01]  /*16f0*/  IABS R114, R8 ;  /* 0x0000000800727213 */ /* 0x000fe20000000000 */
[--C-:B------:R-:W-:Y:S01]  /*1700*/  @!P1 IMAD.IADD R106, R106, 0x1, -R4.reuse ;  /* 0x000000016a6a9824 */ /* 0x100fe200078e0a04 */
[----:B------:R-:W-:Y:S01]  /*1710*/  ISETP.GE.AND P1, PT, R8, RZ, PT ;  /* 0x000000ff0800720c */ /* 0x000fe20003f26270 */
[----:B------:R-:W-:Y:S01]  /*1720*/  @!P6 IMAD.IADD R110, R110, 0x1, -R4 ;  /* 0x000000016e6ee824 */ /* 0x000fe200078e0a04 */
[----:B------:R-:W-:Y:S01]  /*1730*/  IADD3 R8, R0, 0x9c, RZ ;  /* 0x0000009c00087810 */ /* 0x000fe20007ffe0ff */
[----:B------:R-:W-:Y:S01]  /*1740*/  IMAD R112, R4, R11, R112 ;  /* 0x0000000b04707224 */ /* 0x000fe200078e0270 */
[----:B------:R-:W-:Y:S01]  /*1750*/  IABS R118, R10 ;  /* 0x0000000a00767213 */ /* 0x000fe20000000000 */
[----:B------:R-:W-:Y:S01]  /*1760*/  IMAD.HI.U32 R3, R7, R114, RZ ;  /* 0x0000007207037227 */ /* 0x000fe200078e00ff */
[----:B------:R-:W-:-:S02]  /*1770*/  IABS R116, R8 ;  /* 0x0000000800747213 */ /* 0x000fc40000000000 */
[----:B------:R-:W-:Y:S01]  /*1780*/  ISETP.GT.U32.AND P6, PT, R4, R110, PT ;  /* 0x0000006e0400720c */ /* 0x000fe20003fc4070 */
[----:B------:R-:W-:Y:S01]  /*1790*/  @!P5 IMAD.IADD R108, R108, 0x1, -R4 ;  /* 0x000000016c6cd824 */ /* 0x000fe200078e0a04 */
[----:B------:R-:W-:Y:S01]  /*17a0*/  ISETP.GT.U32.AND P5, PT, R4, R112, PT ;  /* 0x000000700400720c */ /* 0x000fe20003fa4070 */
[----:B------:R-:W-:Y:S02]  /*17b0*/  IMAD.MOV R3, RZ, RZ, -R3 ;  /* 0x000000ffff037224 */ /* 0x000fe400078e0a03 */
[----:B------:R-:W-:-:S04]  /*17c0*/  IMAD.HI.U32 R2, R7, R116, RZ ;  /* 0x0000007407027227 */ /* 0x000fc800078e00ff */
[----:B------:R-:W-:Y:S02]  /*17d0*/  IMAD R114, R4, R3, R114 ;  /* 0x0000000304727224 */ /* 0x000fe400078e0272 */
[----:B------:R-:W-:Y:S02]  /*17e0*/  IMAD.MOV R3, RZ, RZ, -R2 ;  /* 0x000000ffff037224 */ /* 0x000fe400078e0a02 */
[----:B------:R-:W-:Y:S01]  /*17f0*/  @!P6 IMAD.IADD R110, R110, 0x1, -R4 ;  /* 0x000000016e6ee824 */ /* 0x000fe200078e0a04 */
[C---:B------:R-:W-:Y:S01]  /*1800*/  ISETP.GT.U32.AND P6, PT, R4.reuse, R114, PT ;  /* 0x000000720400720c */ /* 0x040fe20003fc4070 */
[----:B------:R-:W-:Y:S02]  /*1810*/  IMAD R116, R4, R3, R116 ;  /* 0x0000000304747224 */ /* 0x000fe400078e0274 */
[--C-:B------:R-:W-:Y:S01]  /*1820*/  @!P3 IMAD.IADD R92, R92, 0x1, -R4.reuse ;  /* 0x000000015c5cb824 */ /* 0x100fe200078e0a04 */
[----:B------:R-:W-:Y:S01]  /*1830*/  ISETP.GE.AND P3, PT, R12, RZ, PT ;  /* 0x000000ff0c00720c */ /* 0x000fe20003f66270 */
[----:B------:R-:W-:Y:S01]  /*1840*/  @!P5 IMAD.IADD R112, R112, 0x1, -R4 ;  /* 0x000000017070d824 */ /* 0x000fe200078e0a04 */
[----:B------:R-:W-:Y:S01]  /*1850*/  ISETP.GT.U32.AND P5, PT, R4, R116, PT ;  /* 0x000000740400720c */ /* 0x000fe20003fa4070 */
[----:B------:R-:W-:Y:S01]  /*1860*/  @!P0 IMAD.MOV R92, RZ, RZ, -R92 ;  /* 0x000000ffff5c8224 */ /* 0x000fe200078e0a5c */
[----:B------:R-:W-:Y:S01]  /*1870*/  IADD3 R12, R0, 0x94, RZ ;  /* 0x00000094000c7810 */ /* 0x000fe20007ffe0ff */
[----:B------:R-:W-:Y:S01]  /*1880*/  IMAD.HI.U32 R2, R7, R118, RZ ;  /* 0x0000007607027227 */ /* 0x000fe200078e00ff */
[----:B------:R-:W-:-:S02]  /*1890*/  ISETP.GE.AND P0, PT, R13, RZ, PT ;  /* 0x000000ff0d00720c */ /* 0x000fc40003f06270 */
[----:B------:R-:W-:Y:S01]  /*18a0*/  IABS R120, R12 ;  /* 0x0000000c00787213 */ /* 0x000fe20000000000 */
[----:B------:R-:W-:Y:S01]  /*18b0*/  @!P6 IMAD.IADD R114, R114, 0x1, -R4 ;  /* 0x000000017272e824 */ /* 0x000fe200078e0a04 */
[----:B------:R-:W-:Y:S01]  /*18c0*/  IADD3 R13, R0, 0x90, RZ ;  /* 0x00000090000d7810 */ /* 0x000fe20007ffe0ff */
[----:B------:R-:W-:Y:S01]  /*18d0*/  @!P4 IMAD.MOV R106, RZ, RZ, -R106 ;  /* 0x000000ffff6ac224 */ /* 0x000fe200078e0a6a */
[----:B------:R-:W-:Y:S01]  /*18e0*/  ISETP.GT.U32.AND P4, PT, R4, R112, PT ;  /* 0x000000700400720c */ /* 0x000fe20003f84070 */
[----:B------:R-:W-:Y:S01]  /*18f0*/  IMAD.HI.U32 R3, R7, R120, RZ ;  /* 0x0000007807037227 */ /* 0x000fe200078e00ff */
[----:B------:R-:W-:Y:S02]  /*1900*/  IABS R122, R13 ;  /* 0x0000000d007a7213 */ /* 0x000fe40000000000 */
[----:B------:R-:W-:Y:S01]  /*1910*/  ISETP.GE.AND P6, PT, R8, RZ, PT ;  /* 0x000000ff0800720c */ /* 0x000fe20003fc6270 */
[----:B------:R-:W-:Y:S01]  /*1920*/  @!P5 IMAD.IADD R116, R116, 0x1, -R4 ;  /* 0x000000017474d824 */ /* 0x000fe200078e0a04 */
[----:B------:R-:W-:Y:S01]  /*1930*/  ISETP.GT.U32.AND P5, PT, R4, R114, PT ;  /* 0x000000720400720c */ /* 0x000fe20003fa4070 */
[----:B------:R-:W-:Y:S01]  /*1940*/  IMAD.MOV R11, RZ, RZ, -R2 ;  /* 0x000000ffff0b7224 */ /* 0x000fe200078e0a02 */
[----:B------:R-:W-:Y:S01]  /*1950*/  IADD3 R8, R0, 0x88, RZ ;  /* 0x0000008800087810 */ /* 0x000fe20007ffe0ff */
[----:B------:R-:W-:-:S02]  /*1960*/  IMAD.MOV R3, RZ, RZ, -R3 ;  /* 0x000000ffff037224 */ /* 0x000fc400078e0a03 */
[----:B------:R-:W-:-:S04]  /*1970*/  IMAD.HI.U32 R2, R7, R122, RZ ;  /* 0x0000007a07027227 */ /* 0x000fc800078e00ff */
[C---:B------:R-:W-:Y:S02]  /*1980*/  IMAD R120, R4.reuse, R3, R120 ;  /* 0x0000000304787224 */ /* 0x040fe400078e0278 */
[----:B------:R-:W-:Y:S02]  /*1990*/  IMAD.MOV R3, RZ, RZ, -R2 ;  /* 0x000000ffff037224 */ /* 0x000fe400078e0a02 */
[----:B------:R-:W-:Y:S01]  /*19a0*/  IMAD R118, R4, R11, R118 ;  /* 0x0000000b04767224 */ /* 0x000fe200078e0276 */
[----:B------:R-:W-:Y:S01]  /*19b0*/  IADD3 R11, R0, 0x80, RZ ;  /* 0x00000080000b7810 */ /* 0x000fe20007ffe0ff */
[----:B------:R-:W-:Y:S02]  /*19c0*/  IMAD R122, R4, R3, R122 ;  /* 0x00000003047a7224 */ /* 0x000fe400078e027a */
[--C-:B------:R-:W-:Y:S01]  /*19d0*/  @!P4 IMAD.IADD R112, R112, 0x1, -R4.reuse ;  /* 0x000000017070c824 */ /* 0x100fe200078e0a04 */
[----:B------:R-:W-:Y:S01]  /*19e0*/  ISETP.GT.U32.AND P4, PT, R4, R118, PT ;  /* 0x000000760400720c */ /* 0x000fe20003f84070 */
[----:B------:R-:W-:Y:S01]  /*19f0*/  @!P5 IMAD.IADD R114, R114, 0x1, -R4 ;  /* 0x000000017272d824 */ /* 0x000fe200078e0a04 */
[C---:B------:R-:W-:Y:S01]  /*1a00*/  ISETP.GT.U32.AND P5, PT, R4.reuse, R122, PT ;  /* 0x0000007a0400720c */ /* 0x040fe20003fa4070 */
[----:B------:R-:W-:Y:S01]  /*1a10*/  @!P0 IMAD.MOV R110, RZ, RZ, -R110 ;  /* 0x000000ffff6e8224 */ /* 0x000fe200078e0a6e */
[C---:B------:R-:W-:Y:S01]  /*1a20*/  ISETP.GT.U32.AND P0, PT, R4.reuse, R120, PT ;  /* 0x000000780400720c */ /* 0x040fe20003f04070 */
[----:B------:R-:W-:Y:S01]  /*1a30*/  @!P3 IMAD.MOV R108, RZ, RZ, -R108 ;  /* 0x000000ffff6cb224 */ /* 0x000fe200078e0a6c */
[----:B------:R-:W-:Y:S01]  /*1a40*/  ISETP.GT.U32.AND P3, PT, R4, R116, PT ;  /* 0x000000740400720c */ /* 0x000fe20003f64070 */
[----:B------:R-:W-:Y:S01]  /*1a50*/  IMAD.HI.U32 R2, R7, R124, RZ ;  /* 0x0000007c07027227 */ /* 0x000fe200078e00ff */
[----:B------:R-:W-:-:S03]  /*1a60*/  IABS R15, R11 ;  /* 0x0000000b000f7213 */ /* 0x000fc60000000000 */
[----:B------:R-:W-:Y:S02]  /*1a70*/  IMAD.MOV R3, RZ, RZ, -R2 ;  /* 0x000000ffff037224 */ /* 0x000fe400078e0a02 */
[--C-:B------:R-:W-:Y:S01]  /*1a80*/  @!P4 IMAD.IADD R118, R118, 0x1, -R4.reuse ;  /* 0x000000017676c824 */ /* 0x100fe200078e0a04 */
[----:B------:R-:W-:Y:S01]  /*1a90*/  ISETP.GE.AND P4, PT, R13, RZ, PT ;  /* 0x000000ff0d00720c */ /* 0x000fe20003f86270 */
[----:B------:R-:W-:Y:S01]  /*1aa0*/  @!P5 IMAD.IADD R122, R122, 0x1, -R4 ;  /* 0x000000017a7ad824 */ /* 0x000fe200078e0a04 */
[----:B------:R-:W-:Y:S01]  /*1ab0*/  IABS R13, R8 ;  /* 0x00000008000d7213 */ /* 0x000fe20000000000 */
[----:B------:R-:W-:Y:S01]  /*1ac0*/  @!P2 IMAD.MOV R112, RZ, RZ, -R112 ;  /* 0x000000ffff70a224 */ /* 0x000fe200078e0a70 */
[----:B------:R-:W-:Y:S01]  /*1ad0*/  ISETP.GE.AND P2, PT, R10, RZ, PT ;  /* 0x000000ff0a00720c */ /* 0x000fe20003f46270 */
[----:B------:R-:W-:Y:S01]  /*1ae0*/  @!P0 IMAD.IADD R120, R120, 0x1, -R4 ;  /* 0x0000000178788824 */ /* 0x000fe200078e0a04 */
[----:B------:R-:W-:Y:S01]  /*1af0*/  ISETP.GT.U32.AND P5, PT, R4, R122, PT ;  /* 0x0000007a0400720c */ /* 0x000fe20003fa4070 */
[----:B------:R-:W-:Y:S01]  /*1b00*/  IMAD.HI.U32 R2, R7, R13, RZ ;  /* 0x0000000d07027227 */ /* 0x000fe200078e00ff */
[----:B------:R-:W-:-:S02]  /*1b10*/  IADD3 R10, R0, 0x84, RZ ;  /* 0x00000084000a7810 */ /* 0x000fc40007ffe0ff */
[C---:B------:R-:W-:Y:S01]  /*1b20*/  ISETP.GT.U32.AND P0, PT, R4.reuse, R118, PT ;  /* 0x000000760400720c */ /* 0x040fe20003f04070 */
[C---:B------:R-:W-:Y:S01]  /*1b30*/  IMAD R124, R4.reuse, R3, R124 ;  /* 0x00000003047c7224 */ /* 0x040fe200078e027c */
[----:B------:R-:W-:Y:S01]  /*1b40*/  IABS R111, R10 ;  /* 0x0000000a006f7213 */ /* 0x000fe20000000000 */
[----:B------:R-:W-:Y:S02]  /*1b50*/  IMAD.MOV R3, RZ, RZ, -R2 ;  /* 0x000000ffff037224 */ /* 0x000fe400078e0a02 */
[----:B------:R-:W-:Y:S01]  /*1b60*/  @!P1 IMAD.MOV R114, RZ, RZ, -R114 ;  /* 0x000000ffff729224 */ /* 0x000fe200078e0a72 */
[C---:B------:R-:W-:Y:S01]  /*1b70*/  ISETP.GT.U32.AND P1, PT, R4.reuse, R120, PT ;  /* 0x000000780400720c */ /* 0x040fe20003f24070 */
[----:B------:R-:W-:Y:S02]  /*1b80*/  IMAD R13, R4, R3, R13 ;  /* 0x00000003040d7224 */ /* 0x000fe400078e020d */
[----:B------:R-:W-:Y:S01]  /*1b90*/  @!P3 IMAD.IADD R116, R116, 0x1, -R4 ;  /* 0x000000017474b824 */ /* 0x000fe200078e0a04 */
[----:B------:R-:W-:Y:S01]  /*1ba0*/  ISETP.GE.AND P3, PT, R12, RZ, PT ;  /* 0x000000ff0c00720c */ /* 0x000fe20003f66270 */
[----:B------:R-:W-:Y:S01]  /*1bb0*/  IMAD.HI.U32 R2, R7, R111, RZ ;  /* 0x0000006f07027227 */ /* 0x000fe200078e00ff */
[----:B------:R-:W-:-:S03]  /*1bc0*/  IADD3 R12, R0, 0x74, RZ ;  /* 0x00000074000c7810 */ /* 0x000fc60007ffe0ff */
[----:B------:R-:W-:Y:S01]  /*1bd0*/  @!P5 IMAD.IADD R122, R122, 0x1, -R4 ;  /* 0x000000017a7ad824 */ /* 0x000fe200078e0a04 */
[C---:B------:R-:W-:Y:S01]  /*1be0*/  ISETP.GT.U32.AND P5, PT, R4.reuse, R13, PT ;  /* 0x0000000d0400720c */ /* 0x040fe20003fa4070 */
[----:B------:R-:W-:Y:S01]  /*1bf0*/  IMAD.MOV R2, RZ, RZ, -R2 ;  /* 0x000000ffff027224 */ /* 0x000fe200078e0a02 */
[----:B------:R-:W-:Y:S01]  /*1c00*/  IABS R56, R12 ;  /* 0x0000000c00387213 */ /* 0x000fe20000000000 */
[----:B------:R-:W-:Y:S01]  /*1c10*/  @!P6 IMAD.MOV R116, RZ, RZ, -R116 ;  /* 0x000000ffff74e224 */ /* 0x000fe200078e0a74 */
[----:B------:R-:W-:Y:S01]  /*1c20*/  ISETP.GT.U32.AND P6, PT, R4, R124, PT ;  /* 0x0000007c0400720c */ /* 0x000fe20003fc4070 */
[----:B------:R-:W-:Y:S01]  /*1c30*/  @!P1 IMAD.IADD R120, R120, 0x1, -R4 ;  /* 0x0000000178789824 */ /* 0x000fe200078e0a04 */
[----:B------:R-:W-:Y:S01]  /*1c40*/  ISETP.GE.AND P1, PT, R8, RZ, PT ;  /* 0x000000ff0800720c */ /* 0x000fe20003f26270 */
[----:B------:R-:W-:Y:S01]  /*1c50*/  IMAD R111, R4, R2, R111 ;  /* 0x00000002046f7224 */ /* 0x000fe200078e026f */
[----:B------:R-:W-:Y:S01]  /*1c60*/  IADD3 R8, R0, 0x7c, RZ ;  /* 0x0000007c00087810 */ /* 0x000fe20007ffe0ff */
[----:B------:R-:W-:-:S02]  /*1c70*/  @!P3 IMAD.MOV R120, RZ, RZ, -R120 ;  /* 0x000000ffff78b224 */ /* 0x000fc400078e0a78 */
[--C-:B------:R-:W-:Y:S01]  /*1c80*/  @!P0 IMAD.IADD R118, R118, 0x1, -R4.reuse ;  /* 0x0000000176768824 */ /* 0x100fe200078e0a04 */
[----:B------:R-:W-:Y:S01]  /*1c90*/  ISETP.GT.U32.AND P3, PT, R4, R111, PT ;  /* 0x0000006f0400720c */ /* 0x000fe20003f64070 */
[----:B------:R-:W-:Y:S01]  /*1ca0*/  @!P5 IMAD.IADD R13, R13, 0x1, -R4 ;  /* 0x000000010d0dd824 */ /* 0x000fe200078e0a04 */
[----:B------:R-:W-:Y:S01]  /*1cb0*/  IABS R93, R8 ;  /* 0x00000008005d7213 */ /* 0x000fe20000000000 */
[----:B------:R-:W-:Y:S01]  /*1cc0*/  @!P2 IMAD.MOV R118, RZ, RZ, -R118 ;  /* 0x000000ffff76a224 */ /* 0x000fe200078e0a76 */
[----:B------:R-:W-:Y:S01]  /*1cd0*/  ISETP.GE.AND P0, PT, R14, RZ, PT ;  /* 0x000000ff0e00720c */ /* 0x000fe20003f06270 */
[----:B------:R-:W-:Y:S01]  /*1ce0*/  @!P6 IMAD.IADD R124, R124, 0x1, -R4 ;  /* 0x000000017c7ce824 */ /* 0x000fe200078e0a04 */
[----:B------:R-:W-:Y:S01]  /*1cf0*/  ISETP.GT.U32.AND P2, PT, R4, R13, PT ;  /* 0x0000000d0400720c */ /* 0x000fe20003f44070 */
[----:B------:R-:W-:Y:S01]  /*1d00*/  IMAD.HI.U32 R2, R7, R15, RZ ;  /* 0x0000000f07027227 */ /* 0x000fe200078e00ff */
[----:B------:R-:W-:Y:S02]  /*1d10*/  ISETP.GE.AND P6, PT, R10, RZ, PT ;  /* 0x000000ff0a00720c */ /* 0x000fe40003fc6270 */
[----:B------:R-:W-:Y:S01]  /*1d20*/  IADD3 R10, R0, 0x78, RZ ;  /* 0x00000078000a7810 */ /* 0x000fe20007ffe0ff */
[----:B------:R-:W-:Y:S01]  /*1d30*/  IMAD.MOV R2, RZ, RZ, -R2 ;  /* 0x000000ffff027224 */ /* 0x000fe200078e0a02 */
[C---:B------:R-:W-:Y:S01]  /*1d40*/  ISETP.GT.U32.AND P5, PT, R4.reuse, R124, PT ;  /* 0x0000007c0400720c */ /* 0x040fe20003fa4070 */
[----:B------:R-:W-:Y:S01]  /*1d50*/  @!P3 IMAD.IADD R111, R111, 0x1, -R4 ;  /* 0x000000016f6fb824 */ /* 0x000fe200078e0a04 */
[----:B------:R-:W-:Y:S01]  /*1d60*/  IABS R58, R10 ;  /* 0x0000000a003a7213 */ /* 0x000fe20000000000 */
[----:B------:R-:W-:Y:S01]  /*1d70*/  IMAD R15, R4, R2, R15 ;  /* 0x00000002040f7224 */ /* 0x000fe200078e020f */
[----:B------:R-:W-:Y:S01]  /*1d80*/  IADD3 R14, R0, 0x70, RZ ;  /* 0x00000070000e7810 */ /* 0x000fe20007ffe0ff */
[----:B------:R-:W-:Y:S01]  /*1d90*/  IMAD.HI.U32 R2, R7, R93, RZ ;  /* 0x0000005d07027227 */ /* 0x000fe200078e00ff */
[----:B------:R-:W-:-:S02]  /*1da0*/  ISETP.GT.U32.AND P3, PT, R4, R111, PT ;  /* 0x0000006f0400720c */ /* 0x000fc40003f64070 */
[----:B------:R-:W-:Y:S01]  /*1db0*/  IABS R94, R14 ;  /* 0x0000000e005e7213 */ /* 0x000fe20000000000 */
[----:B------:R-:W-:-:S04]  /*1dc0*/  IMAD.HI.U32 R3, R7, R58, RZ ;  /* 0x0000003a07037227 */ /* 0x000fc800078e00ff */
[----:B------:R-:W-:Y:S01]  /*1dd0*/  @!P2 IMAD.IADD R13, R13, 0x1, -R4 ;  /* 0x000000010d0da824 */ /* 0x000fe200078e0a04 */
[----:B------:R-:W-:Y:S01]  /*1de0*/  ISETP.GE.AND P2, PT, R8, RZ, PT ;  /* 0x000000ff0800720c */ /* 0x000fe20003f46270 */
[----:B------:R-:W-:Y:S02]  /*1df0*/  IMAD.MOV R8, RZ, RZ, -R2 ;  /* 0x000000ffff087224 */ /* 0x000fe400078e0a02 */
[----:B------:R-:W-:-:S04]  /*1e00*/  IMAD.HI.U32 R2, R7, R56, RZ ;  /* 0x0000003807027227 */ /* 0x000fc800078e00ff */
[----:B------:R-:W-:Y:S02]  /*1e10*/  IMAD.MOV R3, RZ, RZ, -R3 ;  /* 0x000000ffff037224 */ /* 0x000fe400078e0a03 */
[----:B------:R-:W-:Y:S01]  /*1e20*/  @!P4 IMAD.MOV R122, RZ, RZ, -R122 ;  /* 0x000000ffff7ac224 */ /* 0x000fe200078e0a7a */
[----:B------:R-:W-:Y:S01]  /*1e30*/  ISETP.GE.AND P4, PT, R11, RZ, PT ;  /* 0x000000ff0b00720c */ /* 0x000fe20003f86270 */
[----:B------:R-:W-:Y:S02]  /*1e40*/  IMAD.MOV R11, RZ, RZ, -R2 ;  /* 0x000000ffff0b7224 */ /* 0x000fe400078e0a02 */
[C---:B------:R-:W-:Y:S02]  /*1e50*/  IMAD R58, R4.reuse, R3, R58 ;  /* 0x00000003043a7224 */ /* 0x040fe400078e023a */
[C---:B------:R-:W-:Y:S02]  /*1e60*/  IMAD R56, R4.reuse, R11, R56 ;  /* 0x0000000b04387224 */ /* 0x040fe400078e0238 */
[--C-:B------:R-:W-:Y:S01]  /*1e70*/  @!P3 IMAD.IADD R111, R111, 0x1, -R4.reuse ;  /* 0x000000016f6fb824 */ /* 0x100fe200078e0a04 */
[----:B------:R-:W-:Y:S01]  /*1e80*/  ISETP.GT.U32.AND P3, PT, R4, R58, PT ;  /* 0x0000003a0400720c */ /* 0x000fe20003f64070 */
[----:B------:R-:W-:Y:S01]  /*1e90*/  @!P5 IMAD.IADD R124, R124, 0x1, -R4 ;  /* 0x000000017c7cd824 */ /* 0x000fe200078e0a04 */
[C---:B------:R-:W-:Y:S01]  /*1ea0*/  ISETP.GT.U32.AND P5, PT, R4.reuse, R15, PT ;  /* 0x0000000f0400720c */ /* 0x040fe20003fa4070 */
[----:B------:R-:W-:Y:S01]  /*1eb0*/  @!P6 IMAD.MOV R111, RZ, RZ, -R111 ;  /* 0x000000ffff6fe224 */ /* 0x000fe200078e0a6f */
[C---:B------:R-:W-:Y:S01]  /*1ec0*/  ISETP.GT.U32.AND P6, PT, R4.reuse, R56, PT ;  /* 0x000000380400720c */ /* 0x040fe20003fc4070 */
[----:B------:R-:W-:Y:S01]  /*1ed0*/  IMAD R93, R4, R8, R93 ;  /* 0x00000008045d7224 */ /* 0x000fe200078e025d */
[----:B------:R-:W-:Y:S01]  /*1ee0*/  IADD3 R8, R0, 0x6c, RZ ;  /* 0x0000006c00087810 */ /* 0x000fe20007ffe0ff */
[----:B------:R-:W-:-:S03]  /*1ef0*/  IMAD.HI.U32 R2, R7, R94, RZ ;  /* 0x0000005e07027227 */ /* 0x000fc600078e00ff */
[----:B------:R-:W-:Y:S01]  /*1f00*/  IABS R54, R8 ;  /* 0x0000000800367213 */ /* 0x000fe20000000000 */
[----:B------:R-:W-:Y:S02]  /*1f10*/  IMAD.MOV R3, RZ, RZ, -R2 ;  /* 0x000000ffff037224 */ /* 0x000fe400078e0a02 */
[--C-:B------:R-:W-:Y:S02]  /*1f20*/  @!P3 IMAD.IADD R58, R58, 0x1, -R4.reuse ;  /* 0x000000013a3ab824 */ /* 0x100fe400078e0a04 */
[--C-:B------:R-:W-:Y:S02]  /*1f30*/  @!P5 IMAD.IADD R15, R15, 0x1, -R4.reuse ;  /* 0x000000010f0fd824 */ /* 0x100fe400078e0a04 */
[----:B------:R-:W-:Y:S01]  /*1f40*/  @!P6 IMAD.IADD R56, R56, 0x1, -R4 ;  /* 0x000000013838e824 */ /* 0x000fe200078e0a04 */
[C---:B------:R-:W-:Y:S01]  /*1f50*/  ISETP.GT.U32.AND P6, PT, R4.reuse, R58, PT ;  /* 0x0000003a0400720c */ /* 0x040fe20003fc4070 */
[----:B------:R-:W-:Y:S01]  /*1f60*/  IMAD.HI.U32 R2, R7, R54, RZ ;  /* 0x0000003607027227 */ /* 0x000fe200078e00ff */
[----:B------:R-:W-:-:S03]  /*1f70*/  ISETP.GT.U32.AND P5, PT, R4, R15, PT ;  /* 0x0000000f0400720c */ /* 0x000fc60003fa4070 */
[----:B------:R-:W-:Y:S01]  /*1f80*/  @!P0 IMAD.MOV R124, RZ, RZ, -R124 ;  /* 0x000000ffff7c8224 */ /* 0x000fe200078e0a7c */
[C---:B------:R-:W-:Y:S01]  /*1f90*/  ISETP.GT.U32.AND P0, PT, R4.reuse, R93, PT ;  /* 0x0000005d0400720c */ /* 0x040fe20003f04070 */
[----:B------:R-:W-:Y:S02]  /*1fa0*/  IMAD R94, R4, R3, R94 ;  /* 0x00000003045e7224 */ /* 0x000fe400078e025e */
[----:B------:R-:W-:Y:S02]  /*1fb0*/  IMAD.MOV R3, RZ, RZ, -R2 ;  /* 0x000000ffff037224 */ /* 0x000fe400078e0a02 */
[----:B------:R-:W-:Y:S01]  /*1fc0*/  @!P1 IMAD.MOV R13, RZ, RZ, -R13 ;  /* 0x000000ffff0d9224 */ /* 0x000fe200078e0a0d */
[----:B------:R-:W-:Y:S01]  /*1fd0*/  ISETP.GE.AND P1, PT, R10, RZ, PT ;  /* 0x000000ff0a00720c */ /* 0x000fe20003f26270 */
[----:B------:R-:W-:Y:S01]  /*1fe0*/  IMAD R54, R4, R3, R54 ;  /* 0x0000000304367224 */ /* 0x000fe200078e0236 */
[----:B------:R-:W-:Y:S01]  /*1ff0*/  IADD3 R10, R0, 0x68, RZ ;  /* 0x00000068000a7810 */ /* 0x000fe20007ffe0ff */
[----:B------:R-:W-:-:S02]  /*2000*/  @!P6 IMAD.IADD R58, R58, 0x1, -R4 ;  /* 0x000000013a3ae824 */ /* 0x000fc400078e0a04 */
[--C-:B------:R-:W-:Y:S01]  /*2010*/  @!P5 IMAD.IADD R15, R15, 0x1, -R4.reuse ;  /* 0x000000010f0fd824 */ /* 0x100fe200078e0a04 */
[----:B------:R-:W-:Y:S01]  /*2020*/  ISETP.GT.U32.AND P6, PT, R4, R54, PT ;  /* 0x000000360400720c */ /* 0x000fe20003fc4070 */
[----:B------:R-:W-:Y:S01]  /*2030*/  @!P0 IMAD.IADD R93, R93, 0x1, -R4 ;  /* 0x000000015d5d8824 */ /* 0x000fe200078e0a04 */
[----:B------:R-:W-:Y:S01]  /*2040*/  ISETP.GE.AND P5, PT, R12, RZ, PT ;  /* 0x000000ff0c00720c */ /* 0x000fe20003fa6270 */
[----:B------:R-:W-:Y:S01]  /*2050*/  @!P4 IMAD.MOV R15, RZ, RZ, -R15 ;  /* 0x000000ffff0fc224 */ /* 0x000fe200078e0a0f */
[----:B------:R-:W-:Y:S02]  /*2060*/  IABS R12, R10 ;  /* 0x0000000a000c7213 */ /* 0x000fe40000000000 */
[C---:B------:R-:W-:Y:S01]  /*2070*/  ISETP.GT.U32.AND P3, PT, R4.reuse, R93, PT ;  /* 0x0000005d0400720c */ /* 0x040fe20003f64070 */
[----:B------:R-:W-:Y:S01]  /*2080*/  @!P1 IMAD.MOV R58, RZ, RZ, -R58 ;  /* 0x000000ffff3a9224 */ /* 0x000fe200078e0a3a */
[----:B------:R-:W-:Y:S01]  /*2090*/  ISETP.GT.U32.AND P4, PT, R4, R56, PT ;  /* 0x000000380400720c */ /* 0x000fe20003f84070 */
[----:B------:R-:W-:Y:S01]  /*20a0*/  IMAD.HI.U32 R2, R7, R12, RZ ;  /* 0x0000000c07027227 */ /* 0x000fe200078e00ff */
[----:B------:R-:W-:-:S03]  /*20b0*/  ISETP.GE.AND P0, PT, R14, RZ, PT ;  /* 0x000000ff0e00720c */ /* 0x000fc60003f06270 */
[----:B------:R-:W-:Y:S02]  /*20c0*/  @!P6 IMAD.IADD R54, R54, 0x1, -R4 ;  /* 0x000000013636e824 */ /* 0x000fe400078e0a04 */
[----:B------:R-:W-:Y:S02]  /*20d0*/  IMAD.MOV R3, RZ, RZ, -R2 ;  /* 0x000000ffff037224 */ /* 0x000fe400078e0a02 */
[----:B------:R-:W-:Y:S01]  /*20e0*/  IMAD.HI.U32 R2, R7, R52, RZ ;  /* 0x0000003407027227 */ /* 0x000fe200078e00ff */
[----:B------:R-:W-:-:S03]  /*20f0*/  ISETP.GT.U32.AND P6, PT, R4, R54, PT ;  /* 0x000000360400720c */ /* 0x000fc60003fc4070 */
[----:B------:R-:W-:Y:S02]  /*2100*/  IMAD R12, R4, R3, R12 ;  /* 0x00000003040c7224 */ /* 0x000fe400078e020c */
[----:B------:R-:W-:-:S03]  /*2110*/  IMAD.HI.U32 R3, R7, R50, RZ ;  /* 0x0000003207037227 */ /* 0x000fc600078e00ff */
[C---:B------:R-:W-:Y:S01]  /*2120*/  ISETP.GT.U32.AND P1, PT, R4.reuse, R12, PT ;  /* 0x0000000c0400720c */ /* 0x040fe20003f24070 */
[----:B------:R-:W-:Y:S01]  /*2130*/  @!P3 IMAD.IADD R93, R93, 0x1, -R4 ;  /* 0x000000015d5db824 */ /* 0x000fe200078e0a04 */
[----:B------:R-:W-:Y:S01]  /*2140*/  ISETP.GT.U32.AND P3, PT, R4, R94, PT ;  /* 0x0000005e0400720c */ /* 0x000fe20003f64070 */
[----:B------:R-:W-:Y:S02]  /*2150*/  IMAD.MOV R11, RZ, RZ, -R2 ;  /* 0x000000ffff0b7224 */ /* 0x000fe400078e0a02 */
[----:B------:R-:W-:Y:S02]  /*2160*/  IMAD.MOV R3, RZ, RZ, -R3 ;  /* 0x000000ffff037224 */ /* 0x000fe400078e0a03 */
[----:B------:R-:W-:Y:S01]  /*2170*/  @!P4 IMAD.IADD R56, R56, 0x1, -R4 ;  /* 0x000000013838c824 */ /* 0x000fe200078e0a04 */
[----:B------:R-:W-:Y:S01]  /*2180*/  ISETP.GE.AND P4, PT, R8, RZ, PT ;  /* 0x000000ff0800720c */ /* 0x000fe20003f86270 */
[----:B------:R-:W-:Y:S01]  /*2190*/  IMAD R52, R4, R11, R52 ;  /* 0x0000000b04347224 */ /* 0x000fe200078e0234 */
[----:B------:R-:W-:Y:S01]  /*21a0*/  IADD3 R8, R0, 0x5c, RZ ;  /* 0x0000005c00087810 */ /* 0x000fe20007ffe0ff */
[----:B------:R-:W-:Y:S01]  /*21b0*/  IMAD R50, R4, R3, R50 ;  /* 0x0000000304327224 */ /* 0x000fe200078e0232 */
[----:B------:R-:W-:Y:S01]  /*21c0*/  IADD3 R11, R0, 0x54, RZ ;  /* 0x00000054000b7810 */ /* 0x000fe20007ffe0ff */
[----:B------:R-:W-:Y:S01]  /*21d0*/  @!P5 IMAD.MOV R56, RZ, RZ, -R56 ;  /* 0x000000ffff38d224 */ /* 0x000fe200078e0a38 */
[----:B------:R-:W-:Y:S01]  /*21e0*/  ISETP.GT.U32.AND P5, PT, R4, R52, PT ;  /* 0x000000340400720c */ /* 0x000fe20003fa4070 */
[--C-:B------:R-:W-:Y:S01]  /*21f0*/  @!P6 IMAD.IADD R54, R54, 0x1, -R4.reuse ;  /* 0x000000013636e824 */ /* 0x100fe200078e0a04 */
[----:B------:R-:W-:Y:S01]  /*2200*/  ISETP.GT.U32.AND P6, PT, R4, R50, PT ;  /* 0x000000320400720c */ /* 0x000fe20003fc4070 */
[--C-:B------:R-:W-:Y:S01]  /*2210*/  @!P3 IMAD.IADD R94, R94, 0x1, -R4.reuse ;  /* 0x000000015e5eb824 */ /* 0x100fe200078e0a04 */
[----:B------:R-:W-:Y:S01]  /*2220*/  ISETP.GE.AND P3, PT, R10, RZ, PT ;  /* 0x000000ff0a00720c */ /* 0x000fe20003f66270 */
[----:B------:R-:W-:Y:S01]  /*2230*/  @!P2 IMAD.MOV R93, RZ, RZ, -R93 ;  /* 0x000000ffff5da224 */ /* 0x000fe200078e0a5d */
[----:B------:R-:W-:Y:S01]  /*2240*/  IABS R14, R8 ;  /* 0x00000008000e7213 */ /* 0x000fe20000000000 */
[----:B------:R-:W-:Y:S01]  /*2250*/  @!P1 IMAD.IADD R12, R12, 0x1, -R4 ;  /* 0x000000010c0c9824 */ /* 0x000fe200078e0a04 */
[----:B------:R-:W-:Y:S01]  /*2260*/  ISETP.GT.U32.AND P2, PT, R4, R94, PT ;  /* 0x0000005e0400720c */ /* 0x000fe20003f44070 */
[----:B------:R-:W-:Y:S01]  /*2270*/  @!P4 IMAD.MOV R54, RZ, RZ, -R54 ;  /* 0x000000ffff36c224 */ /* 0x000fe200078e0a36 */
[----:B------:R-:W-:Y:S01]  /*2280*/  IADD3 R10, R0, 0x58, RZ ;  /* 0x00000058000a7810 */ /* 0x000fe20007ffe0ff */
[----:B------:R-:W-:Y:S01]  /*2290*/  IMAD.HI.U32 R2, R7, R14, RZ ;  /* 0x0000000e07027227 */ /* 0x000fe200078e00ff */
[----:B------:R-:W-:-:S02]  /*22a0*/  IABS R48, R11 ;  /* 0x0000000b00307213 */ /* 0x000fc40000000000 */
[----:B------:R-:W-:Y:S01]  /*22b0*/  IABS R96, R10 ;  /* 0x0000000a00607213 */ /* 0x000fe20000000000 */
[--C-:B------:R-:W-:Y:S01]  /*22c0*/  @!P5 IMAD.IADD R52, R52, 0x1, -R4.reuse ;  /* 0x000000013434d824 */ /* 0x100fe200078e0a04 */
[----:B------:R-:W-:Y:S01]  /*22d0*/  ISETP.GT.U32.AND P5, PT, R4, R12, PT ;  /* 0x0000000c0400720c */ /* 0x000fe20003fa4070 */
[----:B------:R-:W-:Y:S01]  /*22e0*/  @!P6 IMAD.IADD R50, R50, 0x1, -R4 ;  /* 0x000000013232e824 */ /* 0x000fe200078e0a04 */
[----:B------:R-:W-:Y:S01]  /*22f0*/  ISETP.GE.AND P6, PT, R8, RZ, PT ;  /* 0x000000ff0800720c */ /* 0x000fe20003fc6270 */
[----:B------:R-:W-:Y:S01]  /*2300*/  IMAD.MOV R3, RZ, RZ, -R2 ;  /* 0x000000ffff037224 */ /* 0x000fe200078e0a02 */
[----:B------:R-:W-:Y:S01]  /*2310*/  IADD3 R8, R0, 0x50, RZ ;  /* 0x0000005000087810 */ /* 0x000fe20007ffe0ff */
[----:B------:R-:W-:Y:S01]  /*2320*/  IMAD.HI.U32 R2, R7, R96, RZ ;  /* 0x0000006007027227 */ /* 0x000fe200078e00ff */
[----:B------:R-:W-:Y:S02]  /*2330*/  ISETP.GT.U32.AND P4, PT, R4, R50, PT ;  /* 0x000000320400720c */ /* 0x000fe40003f84070 */
[----:B------:R-:W-:Y:S01]  /*2340*/  ISETP.GE.AND P1, PT, R17, RZ, PT ;  /* 0x000000ff1100720c */ /* 0x000fe20003f26270 */
[----:B------:R-:W-:Y:S01]  /*2350*/  @!P2 IMAD.IADD R94, R94, 0x1, -R4 ;  /* 0x000000015e5ea824 */ /* 0x000fe200078e0a04 */
[----:B------:R-:W-:Y:S01]  /*2360*/  ISETP.GE.AND P2, PT, R16, RZ, PT ;  /* 0x000000ff1000720c */ /* 0x000fe20003f46270 */
[----:B------:R-:W-:Y:S01]  /*2370*/  IMAD R14, R4, R3, R14 ;  /* 0x00000003040e7224 */ /* 0x000fe200078e020e */
[----:B------:R-:W-:Y:S01]  /*2380*/  IABS R16, R8 ;  /* 0x0000000800107213 */ /* 0x000fe20000000000 */
[----:B------:R-:W-:Y:S01]  /*2390*/  IMAD.MOV R3, RZ, RZ, -R2 ;  /* 0x000000ffff037224 */ /* 0x000fe200078e0a02 */
[----:B------:R-:W-:Y:S01]  /*23a0*/  IADD3 R17, R0, 0x48, RZ ;  /* 0x0000004800117810 */ /* 0x000fe20007ffe0ff */
[----:B------:R-:W-:Y:S01]  /*23b0*/  @!P0 IMAD.MOV R94, RZ, RZ, -R94 ;  /* 0x000000ffff5e8224 */ /* 0x000fe200078e0a5e */
[----:B------:R-:W-:Y:S01]  /*23c0*/  ISETP.GT.U32.AND P0, PT, R4, R52, PT ;  /* 0x000000340400720c */ /* 0x000fe20003f04070 */
[----:B------:R-:W-:Y:S01]  /*23d0*/  @!P5 IMAD.IADD R12, R12, 0x1, -R4 ;  /* 0x000000010c0cd824 */ /* 0x000fe200078e0a04 */
[C---:B------:R-:W-:Y:S01]  /*23e0*/  ISETP.GT.U32.AND P5, PT, R4.reuse, R14, PT ;  /* 0x0000000e0400720c */ /* 0x040fe20003fa4070 */
[----:B------:R-:W-:Y:S01]  /*23f0*/  IMAD R96, R4, R3, R96 ;  /* 0x0000000304607224 */ /* 0x000fe200078e0260 */
[----:B------:R-:W-:Y:S01]  /*2400*/  IABS R44, R17 ;  /* 0x00000011002c7213 */ /* 0x000fe20000000000 */
[----:B------:R-:W-:-:S02]  /*2410*/  @!P4 IMAD.IADD R50, R50, 0x1, -R4 ;  /* 0x000000013232c824 */ /* 0x000fc400078e0a04 */
[----:B------:R-:W-:Y:S01]  /*2420*/  IMAD.HI.U32 R2, R7, R48, RZ ;  /* 0x0000003007027227 */ /* 0x000fe200078e00ff */
[----:B------:R-:W-:-:S03]  /*2430*/  ISETP.GT.U32.AND P4, PT, R4, R96, PT ;  /* 0x000000600400720c */ /* 0x000fc60003f84070 */
[----:B------:R-:W-:Y:S02]  /*2440*/  IMAD.MOV R3, RZ, RZ, -R2 ;  /* 0x000000ffff037224 */ /* 0x000fe400078e0a02 */
[--C-:B------:R-:W-:Y:S01]  /*2450*/  @!P0 IMAD.IADD R52, R52, 0x1, -R4.reuse ;  /* 0x0000000134348824 */ /* 0x100fe200078e0a04 */
[----:B------:R-:W-:Y:S01]  /*2460*/  ISETP.GE.AND P0, PT, R10, RZ, PT ;  /* 0x000000ff0a00720c */ /* 0x000fe20003f06270 */
[--C-:B------:R-:W-:Y:S01]  /*2470*/  @!P5 IMAD.IADD R14, R14, 0x1, -R4.reuse ;  /* 0x000000010e0ed824 */ /* 0x100fe200078e0a04 */
[----:B------:R-:W-:Y:S01]  /*2480*/  IADD3 R10, R0, 0x4c, RZ ;  /* 0x0000004c000a7810 */ /* 0x000fe20007ffe0ff */
[----:B------:R-:W-:Y:S01]  /*2490*/  IMAD.HI.U32 R2, R7, R16, RZ ;  /* 0x0000001007027227 */ /* 0x000fe200078e00ff */
[----:B------:R-:W-:Y:S02]  /*24a0*/  ISETP.GE.AND P5, PT, R11, RZ, PT ;  /* 0x000000ff0b00720c */ /* 0x000fe40003fa6270 */
[----:B------:R-:W-:Y:S01]  /*24b0*/  IABS R46, R10 ;  /* 0x0000000a002e7213 */ /* 0x000fe20000000000 */
[----:B------:R-:W-:Y:S01]  /*24c0*/  @!P4 IMAD.IADD R96, R96, 0x1, -R4 ;  /* 0x000000016060c824 */ /* 0x000fe200078e0a04 */
[----:B------:R-:W-:Y:S01]  /*24d0*/  ISETP.GT.U32.AND P4, PT, R4, R14, PT ;  /* 0x0000000e0400720c */ /* 0x000fe20003f84070 */
[----:B------:R-:W-:-:S02]  /*24e0*/  @!P3 IMAD.MOV R12, RZ, RZ, -R12 ;  /* 0x000000ffff0cb224 */ /* 0x000fc400078e0a0c */
[C---:B------:R-:W-:Y:S01]  /*24f0*/  IMAD R48, R4.reuse, R3, R48 ;  /* 0x0000000304307224 */ /* 0x040fe200078e0230 */
[----:B------:R-:W-:Y:S01]  /*2500*/  ISETP.GT.U32.AND P3, PT, R4, R96, PT ;  /* 0x000000600400720c */ /* 0x000fe20003f64070 */
[----:B------:R-:W-:-:S04]  /*2510*/  IMAD.HI.U32 R3, R7, R46, RZ ;  /* 0x0000002e07037227 */ /* 0x000fc800078e00ff */
[----:B------:R-:W-:Y:S02]  /*2520*/  IMAD.MOV R11, RZ, RZ, -R2 ;  /* 0x000000ffff0b7224 */ /* 0x000fe400078e0a02 */
[----:B------:R-:W-:Y:S02]  /*2530*/  IMAD.MOV R3, RZ, RZ, -R3 ;  /* 0x000000ffff037224 */ /* 0x000fe400078e0a03 */
[C---:B------:R-:W-:Y:S02]  /*2540*/  IMAD R16, R4.reuse, R11, R16 ;  /* 0x0000000b04107224 */ /* 0x040fe400078e0210 */
[----:B------:R-:W-:Y:S02]  /*2550*/  IMAD R46, R4, R3, R46 ;  /* 0x00000003042e7224 */ /* 0x000fe400078e022e */
[--C-:B------:R-:W-:Y:S01]  /*2560*/  @!P4 IMAD.IADD R14, R14, 0x1, -R4.reuse ;  /* 0x000000010e0ec824 */ /* 0x100fe200078e0a04 */
[----:B------:R-:W-:Y:S01]  /*2570*/  ISETP.GT.U32.AND P4, PT, R4, R16, PT ;  /* 0x000000100400720c */ /* 0x000fe20003f84070 */
[----:B------:R-:W-:Y:S01]  /*2580*/  @!P3 IMAD.IADD R96, R96, 0x1, -R4 ;  /* 0x000000016060b824 */ /* 0x000fe200078e0a04 */
[----:B------:R-:W-:Y:S01]  /*2590*/  ISETP.GT.U32.AND P3, PT, R4, R46, PT ;  /* 0x0000002e0400720c */ /* 0x000fe20003f64070 */
[----:B------:R-:W-:Y:S01]  /*25a0*/  @!P1 IMAD.MOV R50, RZ, RZ, -R50 ;  /* 0x000000ffff329224 */ /* 0x000fe200078e0a32 */
[----:B------:R-:W-:Y:S01]  /*25b0*/  ISETP.GE.AND P1, PT, R8, RZ, PT ;  /* 0x000000ff0800720c */ /* 0x000fe20003f26270 */
[----:B------:R-:W-:Y:S01]  /*25c0*/  IMAD.HI.U32 R2, R7, R44, RZ ;  /* 0x0000002c07027227 */ /* 0x000fe200078e00ff */
[----:B------:R-:W-:-:S03]  /*25d0*/  IADD3 R8, R0, 0x44, RZ ;  /* 0x0000004400087810 */ /* 0x000fc60007ffe0ff */
[----:B------:R-:W-:Y:S01]  /*25e0*/  IMAD.MOV R3, RZ, RZ, -R2 ;  /* 0x000000ffff037224 */ /* 0x000fe200078e0a02 */
[----:B------:R-:W-:Y:S01]  /*25f0*/  IABS R18, R8 ;  /* 0x0000000800127213 */ /* 0x000fe20000000000 */
[----:B------:R-:W-:Y:S01]  /*2600*/  @!P2 IMAD.MOV R52, RZ, RZ, -R52 ;  /* 0x000000ffff34a224 */ /* 0x000fe200078e0a34 */
[----:B------:R-:W-:Y:S01]  /*2610*/  ISETP.GT.U32.AND P2, PT, R4, R48, PT ;  /* 0x000000300400720c */ /* 0x000fe20003f44070 */
[--C-:B------:R-:W-:Y:S02]  /*2620*/  @!P4 IMAD.IADD R16, R16, 0x1, -R4.reuse ;  /* 0x000000011010c824 */ /* 0x100fe400078e0a04 */
[----:B------:R-:W-:Y:S02]  /*2630*/  @!P3 IMAD.IADD R46, R46, 0x1, -R4 ;  /* 0x000000012e2eb824 */ /* 0x000fe400078e0a04 */
[----:B------:R-:W-:Y:S01]  /*2640*/  IMAD.HI.U32 R2, R7, R18, RZ ;  /* 0x0000001207027227 */ /* 0x000fe200078e00ff */
[----:B------:R-:W-:-:S03]  /*2650*/  ISETP.GT.U32.AND P3, PT, R4, R16, PT ;  /* 0x000000100400720c */ /* 0x000fc60003f64070 */
[C---:B------:R-:W-:Y:S02]  /*2660*/  IMAD R44, R4.reuse, R3, R44 ;  /* 0x00000003042c7224 */ /* 0x040fe400078e022c */
[----:B------:R-:W-:Y:S02]  /*2670*/  IMAD.MOV R3, RZ, RZ, -R2 ;  /* 0x000000ffff037224 */ /* 0x000fe400078e0a02 */
[----:B------:R-:W-:Y:S01]  /*2680*/  @!P6 IMAD.MOV R14, RZ, RZ, -R14 ;  /* 0x000000ffff0ee224 */ /* 0x000fe200078e0a0e */
[C---:B------:R-:W-:Y:S01]  /*2690*/  ISETP.GT.U32.AND P6, PT, R4.reuse, R46, PT ;  /* 0x0000002e0400720c */ /* 0x040fe20003fc4070 */
[----:B------:R-:W-:Y:S02]  /*26a0*/  IMAD R18, R4, R3, R18 ;  /* 0x0000000304127224 */ /* 0x000fe400078e0212 */
[--C-:B------:R-:W-:Y:S01]  /*26b0*/  @!P2 IMAD.IADD R48, R48, 0x1, -R4.reuse ;  /* 0x000000013030a824 */ /* 0x100fe200078e0a04 */
[----:B------:R-:W-:Y:S01]  /*26c0*/  ISETP.GE.AND P2, PT, R10, RZ, PT ;  /* 0x000000ff0a00720c */ /* 0x000fe20003f46270 */
[----:B------:R-:W-:Y:S01]  /*26d0*/  @!P3 IMAD.IADD R16, R16, 0x1, -R4 ;  /* 0x000000011010b824 */ /* 0x000fe200078e0a04 */
[----:B------:R-:W-:Y:S01]  /*26e0*/  ISETP.GT.U32.AND P3, PT, R4, R18, PT ;  /* 0x000000120400720c */ /* 0x000fe20003f64070 */
[----:B------:R-:W-:Y:S01]  /*26f0*/  IMAD.HI.U32 R3, R7, R42, RZ ;  /* 0x0000002a07037227 */ /* 0x000fe200078e00ff */
[----:B------:R-:W-:-:S02]  /*2700*/  IADD3 R10, R0, 0x40, RZ ;  /* 0x00000040000a7810 */ /* 0x000fc40007ffe0ff */
[C---:B------:R-:W-:Y:S01]  /*2710*/  ISETP.GT.U32.AND P4, PT, R4.reuse, R48, PT ;  /* 0x000000300400720c */ /* 0x040fe20003f84070 */
[----:B------:R-:W-:Y:S01]  /*2720*/  @!P0 IMAD.MOV R96, RZ, RZ, -R96 ;  /* 0x000000ffff608224 */ /* 0x000fe200078e0a60 */
[----:B------:R-:W-:Y:S01]  /*2730*/  ISETP.GT.U32.AND P0, PT, R4, R44, PT ;  /* 0x0000002c0400720c */ /* 0x000fe20003f04070 */
[----:B------:R-:W-:Y:S01]  /*2740*/  IMAD.MOV R3, RZ, RZ, -R3 ;  /* 0x000000ffff037224 */ /* 0x000fe200078e0a03 */
[----:B------:R-:W-:Y:S01]  /*2750*/  IABS R98, R10 ;  /* 0x0000000a00627213 */ /* 0x000fe20000000000 */
[----:B------:R-:W-:Y:S01]  /*2760*/  @!P6 IMAD.IADD R46, R46, 0x1, -R4 ;  /* 0x000000012e2ee824 */ /* 0x000fe200078e0a04 */
[----:B------:R-:W-:Y:S01]  /*2770*/  ISETP.GE.AND P6, PT, R8, RZ, PT ;  /* 0x000000ff0800720c */ /* 0x000fe20003fc6270 */
[----:B------:R-:W-:Y:S01]  /*2780*/  IMAD R42, R4, R3, R42 ;  /* 0x00000003042a7224 */ /* 0x000fe200078e022a */
[----:B------:R-:W-:Y:S01]  /*2790*/  IADD3 R8, R0, 0x38, RZ ;  /* 0x0000003800087810 */ /* 0x000fe20007ffe0ff */
[----:B------:R-:W-:Y:S02]  /*27a0*/  @!P3 IMAD.IADD R18, R18, 0x1, -R4 ;  /* 0x000000011212b824 */ /* 0x000fe400078e0a04 */
[----:B------:R-:W-:Y:S01]  /*27b0*/  @!P1 IMAD.MOV R16, RZ, RZ, -R16 ;  /* 0x000000ffff109224 */ /* 0x000fe200078e0a10 */
[----:B------:R-:W-:Y:S01]  /*27c0*/  IABS R20, R8 ;  /* 0x0000000800147213 */ /* 0x000fe20000000000 */
[----:B------:R-:W-:Y:S01]  /*27d0*/  @!P2 IMAD.MOV R46, RZ, RZ, -R46 ;  /* 0x000000ffff2ea224 */ /* 0x000fe200078e0a2e */
[C---:B------:R-:W-:Y:S01]  /*27e0*/  ISETP.GT.U32.AND P1, PT, R4.reuse, R18, PT ;  /* 0x000000120400720c */ /* 0x040fe20003f24070 */
[----:B------:R-:W-:Y:S01]  /*27f0*/  IMAD.HI.U32 R2, R7, R98, RZ ;  /* 0x0000006207027227 */ /* 0x000fe200078e00ff */
[----:B------:R-:W-:-:S03]  /*2800*/  ISETP.GT.U32.AND P2, PT, R4, R42, PT ;  /* 0x0000002a0400720c */ /* 0x000fc60003f44070 */
[----:B------:R-:W-:Y:S01]  /*2810*/  @!P0 IMAD.IADD R44, R44, 0x1, -R4 ;  /* 0x000000012c2c8824 */ /* 0x000fe200078e0a04 */
[----:B------:R-:W-:Y:S01]  /*2820*/  ISETP.GE.AND P0, PT, R10, RZ, PT ;  /* 0x000000ff0a00720c */ /* 0x000fe20003f06270 */
[----:B------:R-:W-:Y:S01]  /*2830*/  IMAD.MOV R11, RZ, RZ, -R2 ;  /* 0x000000ffff0b7224 */ /* 0x000fe200078e0a02 */
[----:B------:R-:W-:Y:S01]  /*2840*/  IADD3 R10, R0, 0x34, RZ ;  /* 0x00000034000a7810 */ /* 0x000fe20007ffe0ff */
[----:B------:R-:W-:Y:S01]  /*2850*/  IMAD.HI.U32 R2, R7, R20, RZ ;  /* 0x0000001407027227 */ /* 0x000fe200078e00ff */
[C---:B------:R-:W-:Y:S02]  /*2860*/  ISETP.GT.U32.AND P3, PT, R4.reuse, R44, PT ;  /* 0x0000002c0400720c */ /* 0x040fe40003f64070 */
[----:B------:R-:W-:Y:S01]  /*2870*/  IABS R26, R10 ;  /* 0x0000000a001a7213 */ /* 0x000fe20000000000 */
[----:B------:R-:W-:Y:S01]  /*2880*/  IMAD R98, R4, R11, R98 ;  /* 0x0000000b04627224 */ /* 0x000fe200078e0262 */
[----:B------:R-:W-:Y:S01]  /*2890*/  IADD3 R11, R0, 0x30, RZ ;  /* 0x00000030000b7810 */ /* 0x000fe20007ffe0ff */
[----:B------:R-:W-:-:S02]  /*28a0*/  IMAD.MOV R3, RZ, RZ, -R2 ;  /* 0x000000ffff037224 */ /* 0x000fc400078e0a02 */
[--C-:B------:R-:W-:Y:S01]  /*28b0*/  @!P1 IMAD.IADD R18, R18, 0x1, -R4.reuse ;  /* 0x0000000112129824 */ /* 0x100fe200078e0a04 */
[----:B------:R-:W-:Y:S01]  /*28c0*/  IABS R22, R11 ;  /* 0x0000000b00167213 */ /* 0x000fe20000000000 */
[----:B------:R-:W-:Y:S01]  /*28d0*/  @!P2 IMAD.IADD R42, R42, 0x1, -R4 ;  /* 0x000000012a2aa824 */ /* 0x000fe200078e0a04 */
[----:B------:R-:W-:Y:S01]  /*28e0*/  ISETP.GE.AND P2, PT, R10, RZ, PT ;  /* 0x000000ff0a00720c */ /* 0x000fe20003f46270 */
[----:B------:R-:W-:Y:S01]  /*28f0*/  IMAD.HI.U32 R2, R7, R26, RZ ;  /* 0x0000001a07027227 */ /* 0x000fe200078e00ff */
[----:B------:R-:W-:-:S03]  /*2900*/  IADD3 R10, R0, 0x2c, RZ ;  /* 0x0000002c000a7810 */ /* 0x000fc60007ffe0ff */
[C---:B------:R-:W-:Y:S01]  /*2910*/  IMAD R20, R4.reuse, R3, R20 ;  /* 0x0000000304147224 */ /* 0x040fe200078e0214 */
[----:B------:R-:W-:Y:S01]  /*2920*/  IABS R32, R10 ;  /* 0x0000000a00207213 */ /* 0x000fe20000000000 */
[----:B------:R-:W-:Y:S01]  /*2930*/  @!P6 IMAD.MOV R18, RZ, RZ, -R18 ;  /* 0x000000ffff12e224 */ /* 0x000fe200078e0a12 */
[C---:B------:R-:W-:Y:S01]  /*2940*/  ISETP.GT.U32.AND P6, PT, R4.reuse, R42, PT ;  /* 0x0000002a0400720c */ /* 0x040fe20003fc4070 */
[----:B------:R-:W-:Y:S01]  /*2950*/  IMAD.MOV R3, RZ, RZ, -R2 ;  /* 0x000000ffff037224 */ /* 0x000fe200078e0a02 */
[----:B------:R-:W-:Y:S01]  /*2960*/  ISETP.GT.U32.AND P1, PT, R4, R20, PT ;  /* 0x000000140400720c */ /* 0x000fe20003f24070 */
[----:B------:R-:W-:-:S04]  /*2970*/  IMAD.HI.U32 R2, R7, R22, RZ ;  /* 0x0000001607027227 */ /* 0x000fc800078e00ff */
[----:B------:R-:W-:Y:S02]  /*2980*/  IMAD R26, R4, R3, R26 ;  /* 0x00000003041a7224 */ /* 0x000fe400078e021a */
[----:B------:R-:W-:Y:S02]  /*2990*/  IMAD.MOV R3, RZ, RZ, -R2 ;  /* 0x000000ffff037224 */ /* 0x000fe400078e0a02 */
[----:B------:R-:W-:Y:S01]  /*29a0*/  @!P4 IMAD.IADD R48, R48, 0x1, -R4 ;  /* 0x000000013030c824 */ /* 0x000fe200078e0a04 */
[----:B------:R-:W-:Y:S01]  /*29b0*/  ISETP.GE.AND P4, PT, R17, RZ, PT ;  /* 0x000000ff1100720c */ /* 0x000fe20003f86270 */
[C---:B------:R-:W-:Y:S02]  /*29c0*/  IMAD R22, R4.reuse, R3, R22 ;  /* 0x0000000304167224 */ /* 0x040fe400078e0216 */
[----:B------:R-:W-:Y:S01]  /*29d0*/  @!P5 IMAD.MOV R48, RZ, RZ, -R48 ;  /* 0x000000ffff30d224 */ /* 0x000fe200078e0a30 */
[----:B------:R-:W-:Y:S01]  /*29e0*/  ISETP.GT.U32.AND P5, PT, R4, R98, PT ;  /* 0x000000620400720c */ /* 0x000fe20003fa4070 */
[--C-:B------:R-:W-:Y:S01]  /*29f0*/  @!P6 IMAD.IADD R42, R42, 0x1, -R4.reuse ;  /* 0x000000012a2ae824 */ /* 0x100fe200078e0a04 */
[----:B------:R-:W-:Y:S01]  /*2a00*/  ISETP.GT.U32.AND P6, PT, R4, R22, PT ;  /* 0x000000160400720c */ /* 0x000fe20003fc4070 */
[--C-:B------:R-:W-:Y:S01]  /*2a10*/  @!P3 IMAD.IADD R44, R44, 0x1, -R4.reuse ;  /* 0x000000012c2cb824 */ /* 0x100fe200078e0a04 */
[----:B------:R-:W-:Y:S01]  /*2a20*/  ISETP.GE.AND P3, PT, R19, RZ, PT ;  /* 0x000000ff1300720c */ /* 0x000fe20003f66270 */
[----:B------:R-:W-:Y:S01]  /*2a30*/  @!P1 IMAD.IADD R20, R20, 0x1, -R4 ;  /* 0x0000000114149824 */ /* 0x000fe200078e0a04 */
[----:B------:R-:W-:Y:S01]  /*2a40*/  IADD3 R19, R0, 0x28, RZ ;  /* 0x0000002800137810 */ /* 0x000fe20007ffe0ff */
[----:B------:R-:W-:-:S03]  /*2a50*/  IMAD.HI.U32 R2, R7, R32, RZ ;  /* 0x0000002007027227 */ /* 0x000fc600078e00ff */
[----:B------:R-:W-:Y:S01]  /*2a60*/  ISETP.GT.U32.AND P1, PT, R4, R20, PT ;  /* 0x000000140400720c */ /* 0x000fe20003f24070 */
[----:B------:R-:W-:Y:S01]  /*2a70*/  @!P4 IMAD.MOV R44, RZ, RZ, -R44 ;  /* 0x000000ffff2cc224 */ /* 0x000fe200078e0a2c */
[----:B------:R-:W-:Y:S01]  /*2a80*/  IABS R100, R19 ;  /* 0x0000001300647213 */ /* 0x000fe20000000000 */
[--C-:B------:R-:W-:Y:S01]  /*2a90*/  @!P5 IMAD.IADD R98, R98, 0x1, -R4.reuse ;  /* 0x000000016262d824 */ /* 0x100fe200078e0a04 */
[----:B------:R-:W-:Y:S01]  /*2aa0*/  ISETP.GE.AND P5, PT, R8, RZ, PT ;  /* 0x000000ff0800720c */ /* 0x000fe20003fa6270 */
[----:B------:R-:W-:Y:S01]  /*2ab0*/  @!P6 IMAD.IADD R22, R22, 0x1, -R4 ;  /* 0x000000011616e824 */ /* 0x000fe200078e0a04 */
[----:B------:R-:W-:Y:S01]  /*2ac0*/  IABS R8, c[0x0][0x178] ;  /* 0x00005e0000087a13 */ /* 0x000fe20000000000 */
[----:B------:R-:W-:Y:S01]  /*2ad0*/  IMAD.MOV R17, RZ, RZ, -R2 ;  /* 0x000000ffff117224 */ /* 0x000fe200078e0a02 */
[C---:B------:R-:W-:Y:S01]  /*2ae0*/  ISETP.GT.U32.AND P4, PT, R4.reuse, R98, PT ;  /* 0x000000620400720c */ /* 0x040fe20003f84070 */
[----:B------:R-:W-:Y:S01]  /*2af0*/  IMAD.HI.U32 R3, R7, R100, RZ ;  /* 0x0000006407037227 */ /* 0x000fe200078e00ff */
[----:B------:R-:W-:-:S02]  /*2b00*/  ISETP.GT.U32.AND P6, PT, R4, R22, PT ;  /* 0x000000160400720c */ /* 0x000fc40003fc4070 */
[----:B------:R-:W-:Y:S01]  /*2b10*/  IADD3 R2, R0, 0x24, RZ ;  /* 0x0000002400027810 */ /* 0x000fe20007ffe0ff */
[----:B------:R-:W-:Y:S02]  /*2b20*/  IMAD R32, R4, R17, R32 ;  /* 0x0000001104207224 */ /* 0x000fe400078e0220 */
[----:B------:R-:W-:Y:S01]  /*2b30*/  @!P1 IMAD.IADD R20, R20, 0x1, -R4 ;  /* 0x0000000114149824 */ /* 0x000fe200078e0a04 */
[----:B------:R-:W-:Y:S01]  /*2b40*/  ISETP.GE.AND P1, PT, R11, RZ, PT ;  /* 0x000000ff0b00720c */ /* 0x000fe20003f26270 */
[----:B------:R-:W-:Y:S01]  /*2b50*/  IMAD.MOV R3, RZ, RZ, -R3 ;  /* 0x000000ffff037224 */ /* 0x000fe200078e0a03 */
[----:B------:R-:W0:Y:S01]  /*2b60*/  I2F.RP R11, R8 ;  /* 0x00000008000b7306 */ /* 0x000e220000209400 */
[----:B------:R-:W-:Y:S01]  /*2b70*/  IABS R34, R2 ;  /* 0x0000000200227213 */ /* 0x000fe20000000000 */
[----:B------:R-:W-:Y:S01]  /*2b80*/  @!P5 IMAD.MOV R20, RZ, RZ, -R20 ;  /* 0x000000ffff14d224 */ /* 0x000fe200078e0a14 */
[----:B------:R-:W-:Y:S01]  /*2b90*/  ISETP.GE.AND P5, PT, R2, RZ, PT ;  /* 0x000000ff0200720c */ /* 0x000fe20003fa6270 */
[--C-:B------:R-:W-:Y:S01]  /*2ba0*/  @!P4 IMAD.IADD R98, R98, 0x1, -R4.reuse ;  /* 0x000000016262c824 */ /* 0x100fe200078e0a04 */
[----:B------:R-:W-:Y:S01]  /*2bb0*/  ISETP.GT.U32.AND P4, PT, R4, R26, PT ;  /* 0x0000001a0400720c */ /* 0x000fe20003f84070 */
[----:B------:R-:W-:Y:S01]  /*2bc0*/  @!P6 IMAD.IADD R22, R22, 0x1, -R4 ;  /* 0x000000011616e824 */ /* 0x000fe200078e0a04 */
[----:B------:R-:W-:Y:S01]  /*2bd0*/  ISETP.GT.U32.AND P6, PT, R4, R32, PT ;  /* 0x000000200400720c */ /* 0x000fe20003fc4070 */
[----:B------:R-:W-:-:S02]  /*2be0*/  @!P0 IMAD.MOV R98, RZ, RZ, -R98 ;  /* 0x000000ffff628224 */ /* 0x000fc400078e0a62 */
[----:B------:R-:W-:Y:S01]  /*2bf0*/  IMAD R100, R4, R3, R100 ;  /* 0x0000000304647224 */ /* 0x000fe200078e0264 */
[----:B------:R-:W-:Y:S01]  /*2c00*/  IADD3 R3, R0, 0x20, RZ ;  /* 0x0000002000037810 */ /* 0x000fe20007ffe0ff */
[----:B------:R-:W-:-:S03]  /*2c10*/  IMAD.HI.U32 R2, R7, R34, RZ ;  /* 0x0000002207027227 */ /* 0x000fc600078e00ff */
[----:B------:R-:W-:Y:S01]  /*2c20*/  IABS R40, R3 ;  /* 0x0000000300287213 */ /* 0x000fe20000000000 */
[----:B0-----:R-:W0:Y:S01]  /*2c30*/  MUFU.RCP R11, R11 ;  /* 0x0000000b000b7308 */ /* 0x001e220000001000 */
[----:B------:R-:W-:Y:S01]  /*2c40*/  @!P1 IMAD.MOV R22, RZ, RZ, -R22 ;  /* 0x000000ffff169224 */ /* 0x000fe200078e0a16 */
[----:B------:R-:W-:Y:S01]  /*2c50*/  ISETP.GT.U32.AND P1, PT, R4, R100, PT ;  /* 0x000000640400720c */ /* 0x000fe20003f24070 */
[--C-:B------:R-:W-:Y:S01]  /*2c60*/  @!P4 IMAD.IADD R26, R26, 0x1, -R4.reuse ;  /* 0x000000011a1ac824 */ /* 0x100fe200078e0a04 */
[----:B------:R-:W-:Y:S01]  /*2c70*/  ISETP.GE.AND P4, PT, R10, RZ, PT ;  /* 0x000000ff0a00720c */ /* 0x000fe20003f86270 */
[----:B------:R-:W-:Y:S01]  /*2c80*/  @!P6 IMAD.IADD R32, R32, 0x1, -R4 ;  /* 0x000000012020e824 */ /* 0x000fe200078e0a04 */
[----:B------:R-:W-:Y:S01]  /*2c90*/  IADD3 R10, R0, 0x1c, RZ ;  /* 0x0000001c000a7810 */ /* 0x000fe20007ffe0ff */
[----:B------:R-:W-:Y:S01]  /*2ca0*/  IMAD.MOV R17, RZ, RZ, -R2 ;  /* 0x000000ffff117224 */ /* 0x000fe200078e0a02 */
[C---:B------:R-:W-:Y:S01]  /*2cb0*/  ISETP.GT.U32.AND P0, PT, R4.reuse, R26, PT ;  /* 0x0000001a0400720c */ /* 0x040fe20003f04070 */
[----:B------:R-:W-:Y:S01]  /*2cc0*/  @!P3 IMAD.MOV R42, RZ, RZ, -R42 ;  /* 0x000000ffff2ab224 */ /* 0x000fe200078e0a2a */
[C---:B------:R-:W-:Y:S01]  /*2cd0*/  ISETP.GT.U32.AND P6, PT, R4.reuse, R32, PT ;  /* 0x000000200400720c */ /* 0x040fe20003fc4070 */
[----:B------:R-:W-:Y:S01]  /*2ce0*/  IMAD R34, R4, R17, R34 ;  /* 0x0000001104227224 */ /* 0x000fe200078e0222 */
[----:B------:R-:W-:-:S02]  /*2cf0*/  IABS R24, R10 ;  /* 0x0000000a00187213 */ /* 0x000fc40000000000 */
[----:B------:R-:W-:Y:S01]  /*2d00*/  ISETP.GE.AND P3, PT, R19, RZ, PT ;  /* 0x000000ff1300720c */ /* 0x000fe20003f66270 */
[--C-:B------:R-:W-:Y:S01]  /*2d10*/  @!P1 IMAD.IADD R100, R100, 0x1, -R4.reuse ;  /* 0x0000000164649824 */ /* 0x100fe200078e0a04 */
[----:B0-----:R-:W-:Y:S01]  /*2d20*/  IADD3 R11, R11, 0xffffffe, RZ ;  /* 0x0ffffffe0b0b7810 */ /* 0x001fe20007ffe0ff */
[----:B------:R-:W-:Y:S01]  /*2d30*/  IMAD.HI.U32 R2, R7, R24, RZ ;  /* 0x0000001807027227 */ /* 0x000fe200078e00ff */
[----:B------:R-:W-:Y:S02]  /*2d40*/  IADD3 R17, R0, 0x14, RZ ;  /* 0x0000001400117810 */ /* 0x000fe40007ffe0ff */
[----:B------:R-:W-:Y:S01]  /*2d50*/  ISETP.GT.U32.AND P1, PT, R4, R100, PT ;  /* 0x000000640400720c */ /* 0x000fe20003f24070 */
[--C-:B------:R-:W-:Y:S01]  /*2d60*/  @!P0 IMAD.IADD R26, R26, 0x1, -R4.reuse ;  /* 0x000000011a1a8824 */ /* 0x100fe200078e0a04 */
[----:B------:R-:W-:Y:S01]  /*2d70*/  ISETP.GE.AND P0, PT, R3, RZ, PT ;  /* 0x000000ff0300720c */ /* 0x000fe20003f06270 */
[----:B------:R-:W-:Y:S01]  /*2d80*/  @!P6 IMAD.IADD R32, R32, 0x1, -R4 ;  /* 0x000000012020e824 */ /* 0x000fe200078e0a04 */
[----:B------:R-:W-:Y:S01]  /*2d90*/  ISETP.GT.U32.AND P6, PT, R4, R34, PT ;  /* 0x000000220400720c */ /* 0x000fe20003fc4070 */
[----:B------:R-:W-:Y:S01]  /*2da0*/  IMAD.HI.U32 R3, R7, R40, RZ ;  /* 0x0000002807037227 */ /* 0x000fe200078e00ff */
[----:B------:R-:W-:-:S03]  /*2db0*/  IABS R36, R17 ;  /* 0x0000001100247213 */ /* 0x000fc60000000000 */
[----:B------:R-:W-:Y:S02]  /*2dc0*/  IMAD.MOV R19, RZ, RZ, -R3 ;  /* 0x000000ffff137224 */ /* 0x000fe400078e0a03 */
[----:B------:R0:W1:Y:S01]  /*2dd0*/  F2I.FTZ.U32.TRUNC.NTZ R3, R11 ;  /* 0x0000000b00037305 */ /* 0x000062000021f000 */
[----:B------:R-:W-:Y:S02]  /*2de0*/  @!P4 IMAD.MOV R32, RZ, RZ, -R32 ;  /* 0x000000ffff20c224 */ /* 0x000fe400078e0a20 */
[----:B------:R-:W-:Y:S01]  /*2df0*/  IMAD R40, R4, R19, R40 ;  /* 0x0000001304287224 */ /* 0x000fe200078e0228 */
[----:B------:R-:W-:Y:S01]  /*2e00*/  IADD3 R19, R0, 0x18, RZ ;  /* 0x0000001800137810 */ /* 0x000fe20007ffe0ff */
[--C-:B------:R-:W-:Y:S02]  /*2e10*/  @!P1 IMAD.IADD R100, R100, 0x1, -R4.reuse ;  /* 0x0000000164649824 */ /* 0x100fe400078e0a04 */
[----:B------:R-:W-:Y:S01]  /*2e20*/  @!P6 IMAD.IADD R34, R34, 0x1, -R4 ;  /* 0x000000012222e824 */ /* 0x000fe200078e0a04 */
[----:B------:R-:W-:Y:S01]  /*2e30*/  IABS R30, R19 ;  /* 0x00000013001e7213 */ /* 0x000fe20000000000 */
[----:B0-----:R-:W-:Y:S01]  /*2e40*/  IMAD.MOV R11, RZ, RZ, -R2 ;  /* 0x000000ffff0b7224 */ /* 0x001fe200078e0a02 */
[C---:B------:R-:W-:Y:S01]  /*2e50*/  ISETP.GT.U32.AND P1, PT, R4.reuse, R40, PT ;  /* 0x000000280400720c */ /* 0x040fe20003f24070 */
[----:B------:R-:W-:Y:S01]  /*2e60*/  @!P2 IMAD.MOV R26, RZ, RZ, -R26 ;  /* 0x000000ffff1aa224 */ /* 0x000fe200078e0a1a */
[C---:B------:R-:W-:Y:S01]  /*2e70*/  ISETP.GT.U32.AND P4, PT, R4.reuse, R34, PT ;  /* 0x000000220400720c */ /* 0x040fe20003f84070 */
[----:B------:R-:W-:Y:S01]  /*2e80*/  IMAD R24, R4, R11, R24 ;  /* 0x0000000b04187224 */ /* 0x000fe200078e0218 */
[----:B------:R-:W-:Y:S01]  /*2e90*/  ISETP.GE.AND P2, PT, R10, RZ, PT ;  /* 0x000000ff0a00720c */ /* 0x000fe20003f46270 */
[----:B------:R-:W-:Y:S01]  /*2ea0*/  IMAD.HI.U32 R11, R7, R30, RZ ;  /* 0x0000001e070b7227 */ /* 0x000fe200078e00ff */
[----:B------:R-:W-:-:S02]  /*2eb0*/  IADD3 R10, R0, 0x10, RZ ;  /* 0x00000010000a7810 */ /* 0x000fc40007ffe0ff */
[----:B------:R-:W-:Y:S01]  /*2ec0*/  ISETP.GT.U32.AND P6, PT, R4, R24, PT ;  /* 0x000000180400720c */ /* 0x000fe20003fc4070 */
[----:B------:R-:W-:Y:S01]  /*2ed0*/  IMAD.MOV R23, RZ, RZ, -R11 ;  /* 0x000000ffff177224 */ /* 0x000fe200078e0a0b */
[----:B------:R-:W-:Y:S01]  /*2ee0*/  IABS R104, R10 ;  /* 0x0000000a00687213 */ /* 0x000fe20000000000 */
[----:B------:R-:W-:-:S04]  /*2ef0*/  IMAD.HI.U32 R21, R7, R36, RZ ;  /* 0x0000002407157227 */ /* 0x000fc800078e00ff */
[----:B------:R-:W-:Y:S01]  /*2f00*/  IMAD R30, R4, R23, R30 ;  /* 0x00000017041e7224 */ /* 0x000fe200078e021e */
[----:B------:R-:W-:Y:S01]  /*2f10*/  IABS R23, R33 ;  /* 0x0000002100177213 */ /* 0x000fe20000000000 */
[----:B------:R-:W-:Y:S02]  /*2f20*/  @!P4 IMAD.IADD R34, R34, 0x1, -R4 ;  /* 0x000000012222c824 */ /* 0x000fe400078e0a04 */
[----:B------:R-:W-:Y:S01]  /*2f30*/  IMAD.HI.U32 R11, R7, R104, RZ ;  /* 0x00000068070b7227 */ /* 0x000fe200078e00ff */
[----:B------:R-:W-:-:S03]  /*2f40*/  ISETP.GT.U32.AND P4, PT, R4, R30, PT ;  /* 0x0000001e0400720c */ /* 0x000fc60003f84070 */
[--C-:B------:R-:W-:Y:S02]  /*2f50*/  @!P6 IMAD.IADD R24, R24, 0x1, -R4.reuse ;  /* 0x000000011818e824 */ /* 0x100fe400078e0a04 */
[----:B------:R-:W-:Y:S02]  /*2f60*/  @!P1 IMAD.IADD R40, R40, 0x1, -R4 ;  /* 0x0000000128289824 */ /* 0x000fe400078e0a04 */
[----:B------:R-:W-:Y:S01]  /*2f70*/  IMAD.MOV R11, RZ, RZ, -R11 ;  /* 0x000000ffff0b7224 */ /* 0x000fe200078e0a0b */
[C---:B------:R-:W-:Y:S01]  /*2f80*/  ISETP.GT.U32.AND P6, PT, R4.reuse, R24, PT ;  /* 0x000000180400720c */ /* 0x040fe20003fc4070 */
[----:B------:R-:W-:Y:S01]  /*2f90*/  IMAD.MOV R21, RZ, RZ, -R21 ;  /* 0x000000ffff157224 */ /* 0x000fe200078e0a15 */
[C---:B------:R-:W-:Y:S01]  /*2fa0*/  ISETP.GT.U32.AND P1, PT, R4.reuse, R40, PT ;  /* 0x000000280400720c */ /* 0x040fe20003f24070 */
[C---:B------:R-:W-:Y:S02]  /*2fb0*/  IMAD R104, R4.reuse, R11, R104 ;  /* 0x0000000b04687224 */ /* 0x040fe400078e0268 */
[----:B------:R-:W-:Y:S01]  /*2fc0*/  IMAD R36, R4, R21, R36 ;  /* 0x0000001504247224 */ /* 0x000fe200078e0224 */
[----:B------:R-:W-:Y:S01]  /*2fd0*/  IABS R21, R31 ;  /* 0x0000001f00157213 */ /* 0x000fe20000000000 */
[----:B-1----:R-:W-:-:S02]  /*2fe0*/  IMAD.MOV R25, RZ, RZ, -R3 ;  /* 0x000000ffff197224 */ /* 0x002fc400078e0a03 */
[--C-:B------:R-:W-:Y:S01]  /*2ff0*/  @!P4 IMAD.IADD R30, R30, 0x1, -R4.reuse ;  /* 0x000000011e1ec824 */ /* 0x100fe200078e0a04 */
[----:B------:R-:W-:Y:S01]  /*3000*/  ISETP.GT.U32.AND P4, PT, R4, R104, PT ;  /* 0x000000680400720c */ /* 0x000fe20003f84070 */
[----:B------:R-:W-:Y:S02]  /*3010*/  IMAD.MOV.U32 R2, RZ, RZ, RZ ;  /* 0x000000ffff027224 */ /* 0x000fe400078e00ff */
[--C-:B------:R-:W-:Y:S01]  /*3020*/  @!P6 IMAD.IADD R24, R24, 0x1, -R4.reuse ;  /* 0x000000011818e824 */ /* 0x100fe200078e0a04 */
[----:B------:R-:W-:Y:S01]  /*3030*/  ISETP.GT.U32.AND P6, PT, R4, R36, PT ;  /* 0x000000240400720c */ /* 0x000fe20003fc4070 */
[----:B------:R-:W-:Y:S02]  /*3040*/  IMAD R25, R25, R8, RZ ;  /* 0x0000000819197224 */ /* 0x000fe400078e02ff */
[----:B------:R-:W-:Y:S01]  /*3050*/  @!P1 IMAD.IADD R40, R40, 0x1, -R4 ;  /* 0x0000000128289824 */ /* 0x000fe200078e0a04 */
[----:B------:R-:W-:Y:S01]  /*3060*/  ISETP.GE.AND P1, PT, R0, RZ, PT ;  /* 0x000000ff0000720c */ /* 0x000fe20003f26270 */
[----:B------:R-:W-:Y:S01]  /*3070*/  IMAD.HI.U32 R3, R3, R25, R2 ;  /* 0x0000001903037227 */ /* 0x000fe200078e0002 */
[----:B------:R-:W-:-:S03]  /*3080*/  IABS R25, R0 ;  /* 0x0000000000197213 */ /* 0x000fc60000000000 */
[----:B------:R-:W-:-:S04]  /*3090*/  IMAD.HI.U32 R0, R7, R21, RZ ;  /* 0x0000001507007227 */ /* 0x000fc800078e00ff */
[----:B------:R-:W-:Y:S01]  /*30a0*/  @!P3 IMAD.MOV R100, RZ, RZ, -R100 ;  /* 0x000000ffff64b224 */ /* 0x000fe200078e0a64 */
[----:B------:R-:W-:Y:S01]  /*30b0*/  ISETP.GT.U32.AND P3, PT, R4, R30, PT ;  /* 0x0000001e0400720c */ /* 0x000fe20003f64070 */
[----:B------:R-:W-:Y:S02]  /*30c0*/  IMAD.MOV R11, RZ, RZ, -R0 ;  /* 0x000000ffff0b7224 */ /* 0x000fe400078e0a00 */
[----:B------:R-:W-:Y:S02]  /*30d0*/  @!P4 IMAD.IADD R104, R104, 0x1, -R4 ;  /* 0x000000016868c824 */ /* 0x000fe400078e0a04 */
[----:B------:R-:W-:-:S03]  /*30e0*/  IMAD.HI.U32 R2, R7, R23, RZ ;  /* 0x0000001707027227 */ /* 0x000fc600078e00ff */
[----:B------:R-:W-:Y:S01]  /*30f0*/  ISETP.GT.U32.AND P4, PT, R4, R104, PT ;  /* 0x000000680400720c */ /* 0x000fe20003f84070 */
[----:B------:R-:W-:Y:S02]  /*3100*/  @!P6 IMAD.IADD R36, R36, 0x1, -R4 ;  /* 0x000000012424e824 */ /* 0x000fe400078e0a04 */
[C---:B------:R-:W-:Y:S02]  /*3110*/  IMAD R21, R4.reuse, R11, R21 ;  /* 0x0000000b04157224 */ /* 0x040fe400078e0215 */
[----:B------:R-:W-:Y:S02]  /*3120*/  IMAD.MOV R2, RZ, RZ, -R2 ;  /* 0x000000ffff027224 */ /* 0x000fe400078e0a02 */
[----:B------:R-:W-:Y:S01]  /*3130*/  IMAD.HI.U32 R0, R7, R64, RZ ;  /* 0x0000004007007227 */ /* 0x000fe200078e00ff */
[----:B------:R-:W-:-:S03]  /*3140*/  ISETP.GT.U32.AND P6, PT, R4, R21, PT ;  /* 0x000000150400720c */ /* 0x000fc60003fc4070 */
[----:B------:R-:W-:-:S04]  /*3150*/  IMAD.HI.U32 R7, R7, R25, RZ ;  /* 0x0000001907077227 */ /* 0x000fc800078e00ff */
[----:B------:R-:W-:Y:S01]  /*3160*/  @!P5 IMAD.MOV R34, RZ, RZ, -R34 ;  /* 0x000000ffff22d224 */ /* 0x000fe200078e0a22 */
[C---:B------:R-:W-:Y:S01]  /*3170*/  ISETP.GT.U32.AND P5, PT, R4.reuse, R36, PT ;  /* 0x000000240400720c */ /* 0x040fe20003fa4070 */
[----:B------:R-:W-:Y:S02]  /*3180*/  IMAD R23, R4, R2, R23 ;  /* 0x0000000204177224 */ /* 0x000fe400078e0217 */
[----:B------:R-:W-:Y:S02]  /*3190*/  IMAD.MOV R7, RZ, RZ, -R7 ;  /* 0x000000ffff077224 */ /* 0x000fe400078e0a07 */
[----:B------:R-:W-:Y:S01]  /*31a0*/  IMAD.MOV R11, RZ, RZ, -R0 ;  /* 0x000000ffff0b7224 */ /* 0x000fe200078e0a00 */
[----:B------:R-:W-:Y:S01]  /*31b0*/  LOP3.LUT R0, R37, 0x1c0, RZ, 0xc0, !PT ;  /* 0x000001c025007812 */ /* 0x000fe200078ec0ff */
[----:B------:R-:W-:Y:S01]  /*31c0*/  @!P3 IMAD.IADD R30, R30, 0x1, -R4 ;  /* 0x000000011e1eb824 */ /* 0x000fe200078e0a04 */
[C---:B------:R-:W-:Y:S01]  /*31d0*/  ISETP.GT.U32.AND P3, PT, R4.reuse, R23, PT ;  /* 0x000000170400720c */ /* 0x040fe20003f64070 */
[C---:B------:R-:W-:Y:S01]  /*31e0*/  IMAD R7, R4.reuse, R7, R25 ;  /* 0x0000000704077224 */ /* 0x040fe200078e0219 */
[----:B------:R-:W-:Y:S01]  /*31f0*/  SHF.R.U32.HI R25, RZ, 0x3, R39 ;  /* 0x00000003ff197819 */ /* 0x000fe20000011627 */
[----:B------:R-:W-:Y:S01]  /*3200*/  IMAD R64, R4, R11, R64 ;  /* 0x0000000b04407224 */ /* 0x000fe200078e0240 */
[----:B------:R-:W-:Y:S01]  /*3210*/  SHF.R.U32.HI R2, RZ, 0x2, R0 ;  /* 0x00000002ff027819 */ /* 0x000fe20000011600 */
[--C-:B------:R-:W-:Y:S01]  /*3220*/  @!P4 IMAD.IADD R104, R104, 0x1, -R4.reuse ;  /* 0x000000016868c824 */ /* 0x100fe200078e0a04 */
[----:B------:R-:W-:Y:S01]  /*3230*/  ISETP.GT.U32.AND P4, PT, R4, R7, PT ;  /* 0x000000070400720c */ /* 0x000fe20003f84070 */
[----:B------:R-:W-:Y:S01]  /*3240*/  @!P5 IMAD.IADD R36, R36, 0x1, -R4 ;  /* 0x000000012424d824 */ /* 0x000fe200078e0a04 */
[----:B------:R-:W-:Y:S01]  /*3250*/  ISETP.GT.U32.AND P5, PT, R4, R64, PT ;  /* 0x000000400400720c */ /* 0x000fe20003fa4070 */
[----:B------:R-:W-:Y:S01]  /*3260*/  IMAD.HI.U32 R3, R3, R29, RZ ;  /* 0x0000001d03037227 */ /* 0x000fe200078e00ff */
[----:B------:R-:W-:-:S02]  /*3270*/  LOP3.LUT R0, R25, 0x3fe, R5, 0x78, !PT ;  /* 0x000003fe19007812 */ /* 0x000fc400078e7805 */
[----:B------:R-:W-:Y:S01]  /*3280*/  LOP3.LUT R2, R2, 0x3fe, R5, 0x78, !PT ;  /* 0x000003fe02027812 */ /* 0x000fe200078e7805 */
[--C-:B------:R-:W-:Y:S02]  /*3290*/  @!P6 IMAD.IADD R21, R21, 0x1, -R4.reuse ;  /* 0x000000011515e824 */ /* 0x100fe400078e0a04 */
[----:B------:R-:W-:Y:S02]  /*32a0*/  IMAD.MOV R11, RZ, RZ, -R3 ;  /* 0x000000ffff0b7224 */ /* 0x000fe400078e0a03 */
[----:B------:R-:W-:Y:S01]  /*32b0*/  IMAD.SHL.U32 R3, R27, 0x10, RZ ;  /* 0x000000101b037824 */ /* 0x000fe200078e00ff */
[----:B------:R-:W-:Y:S01]  /*32c0*/  ISETP.GT.U32.AND P6, PT, R4, R21, PT ;  /* 0x000000150400720c */ /* 0x000fe20003fc4070 */
[----:B------:R-:W-:Y:S02]  /*32d0*/  @!P3 IMAD.IADD R23, R23, 0x1, -R4 ;  /* 0x000000011717b824 */ /* 0x000fe400078e0a04 */
[----:B------:R-:W-:Y:S01]  /*32e0*/  @!P0 IMAD.MOV R40, RZ, RZ, -R40 ;  /* 0x000000ffff288224 */ /* 0x000fe200078e0a28 */
[----:B------:R-:W-:Y:S01]  /*32f0*/  LOP3.LUT R25, R3, 0x30, R5, 0x78, !PT ;  /* 0x0000003003197812 */ /* 0x000fe200078e7805 */
[----:B------:R-:W-:Y:S01]  /*3300*/  IMAD R11, R8, R11, R29 ;  /* 0x0000000b080b7224 */ /* 0x000fe200078e021d */
[----:B------:R-:W-:Y:S01]  /*3310*/  ISETP.GT.U32.AND P0, PT, R4, R23, PT ;  /* 0x000000170400720c */ /* 0x000fe20003f04070 */
[----:B------:R-:W-:-:S02]  /*3320*/  @!P4 IMAD.IADD R7, R7, 0x1, -R4 ;  /* 0x000000010707c824 */ /* 0x000fc400078e0a04 */
[----:B------:R-:W-:Y:S01]  /*3330*/  IMAD.SHL.U32 R5, R37, 0x40, RZ ;  /* 0x0000004025057824 */ /* 0x000fe200078e00ff */
[----:B------:R-:W-:Y:S01]  /*3340*/  ISETP.GT.U32.AND P3, PT, R8, R11, PT ;  /* 0x0000000b0800720c */ /* 0x000fe20003f64070 */
[----:B------:R-:W-:Y:S01]  /*3350*/  @!P5 IMAD.IADD R64, R64, 0x1, -R4 ;  /* 0x000000014040d824 */ /* 0x000fe200078e0a04 */
[----:B------:R-:W-:Y:S01]  /*3360*/  ISETP.GE.AND P5, PT, R17, RZ, PT ;  /* 0x000000ff1100720c */ /* 0x000fe20003fa6270 */
[----:B------:R-:W-:Y:S01]  /*3370*/  @!P2 IMAD.MOV R24, RZ, RZ, -R24 ;  /* 0x000000ffff18a224 */ /* 0x000fe200078e0a18 */
[C---:B------:R-:W-:Y:S01]  /*3380*/  ISETP.GT.U32.AND P2, PT, R4.reuse, R7, PT ;  /* 0x000000070400720c */ /* 0x040fe20003f44070 */
[--C-:B------:R-:W-:Y:S01]  /*3390*/  @!P6 IMAD.IADD R21, R21, 0x1, -R4.reuse ;  /* 0x000000011515e824 */ /* 0x100fe200078e0a04 */
[----:B------:R-:W-:Y:S02]  /*33a0*/  LOP3.LUT R3, R5, 0x3800, RZ, 0xc0, !PT ;  /* 0x0000380005037812 */ /* 0x000fe400078ec0ff */
[----:B------:R-:W-:Y:S01]  /*33b0*/  ISETP.GT.U32.AND P4, PT, R4, R64, PT ;  /* 0x000000400400720c */ /* 0x000fe20003f84070 */
[----:B------:R-:W-:Y:S01]  /*33c0*/  @!P0 IMAD.IADD R23, R23, 0x1, -R4 ;  /* 0x0000000117178824 */ /* 0x000fe200078e0a04 */
[----:B------:R-:W-:Y:S01]  /*33d0*/  ISETP.GE.AND P6, PT, R19, RZ, PT ;  /* 0x000000ff1300720c */ /* 0x000fe20003fc6270 */
[----:B------:R-:W-:Y:S01]  /*33e0*/  IMAD R3, R27, 0x100, R3 ;  /* 0x000001001b037824 */ /* 0x000fe200078e0203 */
[----:B------:R-:W-:Y:S01]  /*33f0*/  ISETP.GE.AND P0, PT, R31, RZ, PT ;  /* 0x000000ff1f00720c */ /* 0x000fe20003f06270 */
[----:B------:R-:W-:-:S02]  /*3400*/  IMAD R27, R27, 0x90, RZ ;  /* 0x000000901b1b7824 */ /* 0x000fc400078e02ff */
[----:B------:R-:W-:Y:S01]  /*3410*/  @!P3 IMAD.IADD R11, R11, 0x1, -R8 ;  /* 0x000000010b0bb824 */ /* 0x000fe200078e0a08 */
[----:B------:R-:W-:Y:S01]  /*3420*/  ISETP.GE.AND P3, PT, R10, RZ, PT ;  /* 0x000000ff0a00720c */ /* 0x000fe20003f66270 */
[--C-:B------:R-:W-:Y:S01]  /*3430*/  @!P2 IMAD.IADD R7, R7, 0x1, -R4.reuse ;  /* 0x000000010707a824 */ /* 0x100fe200078e0a04 */
[----:B------:R-:W-:Y:S01]  /*3440*/  LOP3.LUT R6, R27, R6, RZ, 0x3c, !PT ;  /* 0x000000061b067212 */ /* 0x000fe200078e3cff */
[----:B------:R-:W-:Y:S01]  /*3450*/  IMAD.MOV.U32 R10, RZ, RZ, R21 ;  /* 0x000000ffff0a7224 */ /* 0x000fe200078e0015 */
[----:B------:R-:W-:Y:S01]  /*3460*/  ISETP.GE.AND P2, PT, R35, RZ, PT ;  /* 0x000000ff2300720c */ /* 0x000fe20003f46270 */
[----:B------:R-:W-:Y:S01]  /*3470*/  @!P4 IMAD.IADD R64, R64, 0x1, -R4 ;  /* 0x000000014040c824 */ /* 0x000fe200078e0a04 */
[----:B------:R-:W-:Y:S01]  /*3480*/  LOP3.LUT R4, R6, 0x400, R5, 0xf8, !PT ;  /* 0x0000040006047812 */ /* 0x000fe200078ef805 */
[----:B------:R-:W-:Y:S01]  /*3490*/  @!P6 IMAD.MOV R30, RZ, RZ, -R30 ;  /* 0x000000ffff1ee224 */ /* 0x000fe200078e0a1e */
[----:B------:R-:W-:Y:S01]  /*34a0*/  ISETP.GT.U32.AND P6, PT, R8, R11, PT ;  /* 0x0000000b0800720c */ /* 0x000fe20003fc4070 */
[----:B------:R-:W-:Y:S01]  /*34b0*/  IMAD.MOV.U32 R6, RZ, RZ, R7 ;  /* 0x000000ffff067224 */ /* 0x000fe200078e0007 */
[----:B------:R-:W-:Y:S01]  /*34c0*/  ISETP.GE.AND P4, PT, R33, RZ, PT ;  /* 0x000000ff2100720c */ /* 0x000fe20003f86270 */
[----:B------:R-:W-:Y:S01]  /*34d0*/  @!P0 IMAD.MOV R10, RZ, RZ, -R10 ;  /* 0x000000ffff0a8224 */ /* 0x000fe200078e0a0a */
[----:B------:R-:W-:Y:S01]  /*34e0*/  ISETP.NE.AND P0, PT, RZ, c[0x0][0x178], PT ;  /* 0x00005e00ff007a0c */ /* 0x000fe20003f05270 */
[----:B------:R-:W-:Y:S01]  /*34f0*/  @!P1 IMAD.MOV R6, RZ, RZ, -R6 ;  /* 0x000000ffff069224 */ /* 0x000fe200078e0a06 */
[----:B------:R-:W-:Y:S01]  /*3500*/  ISETP.GE.AND P1, PT, R45, RZ, PT ;  /* 0x000000ff2d00720c */ /* 0x000fe20003f26270 */
[----:B------:R-:W-:Y:S01]  /*3510*/  @!P5 IMAD.MOV R36, RZ, RZ, -R36 ;  /* 0x000000ffff24d224 */ /* 0x000fe200078e0a24 */
[----:B------:R-:W-:Y:S01]  /*3520*/  ISETP.NE.AND P5, PT, RZ, c[0x0][0x17c], PT ;  /* 0x00005f00ff007a0c */ /* 0x000fe20003fa5270 */
[----:B------:R-:W-:-:S02]  /*3530*/  @!P3 IMAD.MOV R104, RZ, RZ, -R104 ;  /* 0x000000ffff68b224 */ /* 0x000fc400078e0a68 */
[----:B------:R-:W-:Y:S01]  /*3540*/  @!P2 IMAD.MOV R64, RZ, RZ, -R64 ;  /* 0x000000ffff40a224 */ /* 0x000fe200078e0a40 */
[----:B------:R-:W-:Y:S01]  /*3550*/  SEL R5, R65, R28, !P5 ;  /* 0x0000001c41057207 */ /* 0x000fe20006800000 */
[----:B------:R-:W-:Y:S01]  /*3560*/  @!P6 IMAD.IADD R11, R11, 0x1, -R8 ;  /* 0x000000010b0be824 */ /* 0x000fe200078e0a08 */
[C---:B------:R-:W-:Y:S01]  /*3570*/  SEL R69, R65.reuse, R38, !P5 ;  /* 0x0000002641457207 */ /* 0x040fe20006800000 */
[----:B------:R-:W-:Y:S01]  /*3580*/  IMAD.MOV.U32 R8, RZ, RZ, R23 ;  /* 0x000000ffff087224 */ /* 0x000fe200078e0017 */
[----:B------:R-:W-:Y:S01]  /*3590*/  SEL R74, R65, R74, !P5 ;  /* 0x0000004a414a7207 */ /* 0x000fe20006800000 */
[----:B------:R-:W-:Y:S01]  /*35a0*/  IMAD R5, R5, c[0x0][0x190], RZ ;  /* 0x0000640005057a24 */ /* 0x000fe200078e02ff */
[C---:B------:R-:W-:Y:S01]  /*35b0*/  SEL R68, R65.reuse, R68, !P5 ;  /* 0x0000004441447207 */ /* 0x040fe20006800000 */
[----:B------:R-:W-:Y:S01]  /*35c0*/  @!P1 IMAD.MOV R11, RZ, RZ, -R11 ;  /* 0x000000ffff0b9224 */ /* 0x000fe200078e0a0b */
[----:B------:R-:W-:Y:S01]  /*35d0*/  SEL R81, R65, R76, !P5 ;  /* 0x0000004c41517207 */ /* 0x000fe20006800000 */
[----:B------:R-:W-:Y:S01]  /*35e0*/  IMAD R69, R69, c[0x0][0x190], RZ ;  /* 0x0000640045457a24 */ /* 0x000fe200078e02ff */
[----:B------:R-:W-:Y:S01]  /*35f0*/  @!P0 LOP3.LUT R11, RZ, c[0x0][0x178], RZ, 0x33, !PT ;  /* 0x00005e00ff0b8a12 */ /* 0x000fe200078e33ff */
[----:B------:R-:W-:Y:S01]  /*3600*/  IMAD R74, R74, c[0x0][0x190], RZ ;  /* 0x000064004a4a7a24 */ /* 0x000fe200078e02ff */
[----:B------:R-:W-:Y:S01]  /*3610*/  LOP3.LUT R76, R41, 0x78, RZ, 0xfc, !PT ;  /* 0x00000078294c7812 */ /* 0x000fe200078efcff */
[----:B------:R-:W-:Y:S01]  /*3620*/  IMAD R68, R68, c[0x0][0x190], RZ ;  /* 0x0000640044447a24 */ /* 0x000fe200078e02ff */
[----:B------:R-:W-:Y:S01]  /*3630*/  LEA R79, P0, R5, c[0x0][0x168], 0x1 ;  /* 0x00005a00054f7a11 */ /* 0x000fe200078008ff */
[----:B------:R-:W-:Y:S01]  /*3640*/  IMAD R11, R11, c[0x0][0x184], RZ ;  /* 0x000061000b0b7a24 */ /* 0x000fe200078e02ff */
[C---:B------:R-:W-:Y:S01]  /*3650*/  SEL R37, R65.reuse, R10, !P5 ;  /* 0x0000000a41257207 */ /* 0x040fe20006800000 */
[----:B------:R-:W-:Y:S01]  /*3660*/  IMAD R76, R76, c[0x0][0x188], RZ ;  /* 0x000062004c4c7a24 */ /* 0x000fe200078e02ff */
[----:B------:R-:W-:Y:S01]  /*3670*/  SEL R77, R65, R62, !P5 ;  /* 0x0000003e414d7207 */ /* 0x000fe20006800000 */
[----:B------:R-:W-:Y:S01]  /*3680*/  @!P4 IMAD.MOV R8, RZ, RZ, -R8 ;  /* 0x000000ffff08c224 */ /* 0x000fe200078e0a08 */
[----:B------:R-:W-:Y:S01]  /*3690*/  LOP3.LUT R10, R41, 0x18, RZ, 0xfc, !PT ;  /* 0x00000018290a7812 */ /* 0x000fe200078efcff */
[----:B------:R0:W-:Y:S01]  /*36a0*/  STL [R1+0x24], R79 ;  /* 0x0000244f01007387 */ /* 0x0001e20000100800 */
[----:B------:R-:W-:Y:S01]  /*36b0*/  SEL R67, R65, R66, !P5 ;  /* 0x0000004241437207 */ /* 0x000fe20006800000 */
[----:B------:R-:W-:Y:S01]  /*36c0*/  IMAD R77, R77, c[0x0][0x190], RZ ;  /* 0x000064004d4d7a24 */ /* 0x000fe200078e02ff */
[----:B------:R-:W-:Y:S01]  /*36d0*/  LOP3.LUT R10, R41, 0x30, RZ, 0xfc, !PT ;  /* 0x00000030290a7812 */ /* 0x000fe200078efcff */
[----:B------:R-:W-:Y:S01]  /*36e0*/  IMAD R81, R81, c[0x0][0x190], RZ ;  /* 0x0000640051517a24 */ /* 0x000fe200078e02ff */
[----:B------:R-:W-:Y:S01]  /*36f0*/  SEL R72, R65, R72, !P5 ;  /* 0x0000004841487207 */ /* 0x000fe20006800000 */
[----:B------:R-:W-:Y:S01]  /*3700*/  IMAD R67, R67, c[0x0][0x190], RZ ;  /* 0x0000640043437a24 */ /* 0x000fe200078e02ff */
[----:B------:R-:W-:Y:S01]  /*3710*/  SEL R83, R65, R82, !P5 ;  /* 0x0000005241537207 */ /* 0x000fe20006800000 */
[----:B------:R-:W-:Y:S01]  /*3720*/  IMAD R37, R37, c[0x0][0x190], RZ ;  /* 0x0000640025257a24 */ /* 0x000fe200078e02ff */
[----:B------:R-:W-:Y:S01]  /*3730*/  LOP3.LUT R10, R41, 0x48, RZ, 0xfc, !PT ;  /* 0x00000048290a7812 */ /* 0x000fe200078efcff */
[----:B------:R-:W-:Y:S01]  /*3740*/  IMAD R72, R72, c[0x0][0x190], RZ ;  /* 0x0000640048487a24 */ /* 0x000fe200078e02ff */
[----:B------:R-:W-:Y:S01]  /*3750*/  LEA R76, P1, R69, c[0x0][0x168], 0x1 ;  /* 0x00005a00454c7a11 */ /* 0x000fe200078208ff */
[----:B------:R-:W-:Y:S01]  /*3760*/  IMAD R83, R83, c[0x0][0x190], RZ ;  /* 0x0000640053537a24 */ /* 0x000fe200078e02ff */
[----:B------:R-:W-:Y:S01]  /*3770*/  LOP3.LUT R10, R41, 0x60, RZ, 0xfc, !PT ;  /* 0x00000060290a7812 */ /* 0x000fe200078efcff */
[----:B------:R-:W-:Y:S01]  /*3780*/  IMAD R10, R73, c[0x0][0x188], RZ ;  /* 0x00006200490a7a24 */ /* 0x000fe200078e02ff */
[----:B------:R-:W-:Y:S01]  /*3790*/  LEA R82, P3, R74, c[0x0][0x168], 0x1 ;  /* 0x00005a004a527a11 */ /* 0x000fe200078608ff */
[----:B------:R-:W-:Y:S01]  /*37a0*/  STL [R1+0xd4], R76 ;  /* 0x0000d44c01007387 */ /* 0x000fe20000100800 */
[----:B0-----:R-:W-:Y:S01]  /*37b0*/  LEA R79, P4, R68, c[0x0][0x168], 0x1 ;  /* 0x00005a00444f7a11 */ /* 0x001fe200078808ff */
[----:B------:R-:W-:Y:S01]  /*37c0*/  IMAD R7, R43, c[0x0][0x18c], RZ ;  /* 0x000063002b077a24 */ /* 0x000fe200078e02ff */
[----:B------:R-:W-:Y:S01]  /*37d0*/  LEA R10, P6, R11, c[0x0][0x160], 0x1 ;  /* 0x000058000b0a7a11 */ /* 0x000fe200078c08ff */
[----:B------:R0:W-:Y:S01]  /*37e0*/  STL [R1+0x2c], R82 ;  /* 0x00002c5201007387 */ /* 0x0001e20000100800 */
[----:B------:R-:W-:Y:S01]  /*37f0*/  SEL R80, R65, R80, !P5 ;  /* 0x0000005041507207 */ /* 0x000fe20006800000 */
[----:B------:R-:W-:Y:S01]  /*3800*/  IMAD.IADD R3, R3, 0x1, R25 ;  /* 0x0000000103037824 */ /* 0x000fe200078e0219 */
[C---:B------:R-:W-:Y:S01]  /*3810*/  SEL R66, R65.reuse, R70, !P5 ;  /* 0x0000004641427207 */ /* 0x040fe20006800000 */
[----:B------:R1:W-:Y:S01]  /*3820*/  STL [R1+0xd8], R79 ;  /* 0x0000d84f01007387 */ /* 0x0003e20000100800 */
[----:B------:R-:W-:Y:S01]  /*3830*/  SEL R75, R65, R60, !P5 ;  /* 0x0000003c414b7207 */ /* 0x000fe20006800000 */
[----:B------:R-:W-:Y:S01]  /*3840*/  IMAD R80, R80, c[0x0][0x190], RZ ;  /* 0x0000640050507a24 */ /* 0x000fe200078e02ff */
[----:B------:R-:W-:Y:S01]  /*3850*/  LEA.HI.X.SX32 R11, R11, c[0x0][0x164], 0x1, P6 ;  /* 0x000059000b0b7a11 */ /* 0x000fe200030f0eff */
[----:B------:R-:W-:Y:S01]  /*3860*/  IMAD R66, R66, c[0x0][0x190], RZ ;  /* 0x0000640042427a24 */ /* 0x000fe200078e02ff */
[----:B------:R-:W-:Y:S01]  /*3870*/  LEA.HI.X.SX32 R5, R5, c[0x0][0x16c], 0x1, P0 ;  /* 0x00005b0005057a11 */ /* 0x000fe200000f0eff */
[----:B------:R-:W-:Y:S01]  /*3880*/  IMAD R75, R75, c[0x0][0x190], RZ ;  /* 0x000064004b4b7a24 */ /* 0x000fe200078e02ff */
[----:B0-----:R-:W-:Y:S01]  /*3890*/  LEA R82, P0, R67, c[0x0][0x168], 0x1 ;  /* 0x00005a0043527a11 */ /* 0x001fe200078008ff */
[----:B------:R-:W-:Y:S01]  /*38a0*/  CS2R R60, SRZ ;  /* 0x00000000003c7805 */ /* 0x000fe2000001ff00 */
[----:B------:R-:W-:Y:S01]  /*38b0*/  LEA R73, P2, R72, c[0x0][0x168], 0x1 ;  /* 0x00005a0048497a11 */ /* 0x000fe200078408ff */
[----:B------:R-:W-:Y:S01]  /*38c0*/  CS2R R62, SRZ ;  /* 0x00000000003e7805 */ /* 0x000fe2000001ff00 */
[----:B-1----:R-:W-:-:S02]  /*38d0*/  LEA R79, P6, R77, c[0x0][0x168], 0x1 ;  /* 0x00005a004d4f7a11 */ /* 0x002fc400078c08ff */
[----:B------:R-:W-:Y:S02]  /*38e0*/  LEA.HI.X.SX32 R69, R69, c[0x0][0x16c], 0x1, P1 ;  /* 0x00005b0045457a11 */ /* 0x000fe400008f0eff */
[C---:B------:R-:W-:Y:S01]  /*38f0*/  SEL R38, R65.reuse, R84, !P5 ;  /* 0x0000005441267207 */ /* 0x040fe20006800000 */
[----:B------:R-:W-:Y:S01]  /*3900*/  STL [R1+0x34], R79 ;  /* 0x0000344f01007387 */ /* 0x000fe20000100800 */
[C---:B------:R-:W-:Y:S02]  /*3910*/  SEL R84, R65.reuse, R86, !P5 ;  /* 0x0000005641547207 */ /* 0x040fe40006800000 */
[C---:B------:R-:W-:Y:S01]  /*3920*/  SEL R86, R65.reuse, R92, !P5 ;  /* 0x0000005c41567207 */ /* 0x040fe20006800000 */
[----:B------:R0:W-:Y:S01]  /*3930*/  STL [R1+0xdc], R82 ;  /* 0x0000dc5201007387 */ /* 0x0001e20000100800 */
[C---:B------:R-:W-:Y:S01]  /*3940*/  SEL R78, R65.reuse, R78, !P5 ;  /* 0x0000004e414e7207 */ /* 0x040fe20006800000 */
[----:B------:R-:W-:Y:S01]  /*3950*/  IMAD R38, R38, c[0x0][0x190], RZ ;  /* 0x0000640026267a24 */ /* 0x000fe200078e02ff */
[C---:B------:R-:W-:Y:S01]  /*3960*/  SEL R85, R65.reuse, R88, !P5 ;  /* 0x0000005841557207 */ /* 0x040fe20006800000 */
[----:B------:R1:W-:Y:S01]  /*3970*/  STL [R1+0x28], R69 ;  /* 0x0000284501007387 */ /* 0x0003e20000100800 */
[C---:B------:R-:W-:Y:S01]  /*3980*/  SEL R31, R65.reuse, R90, !P5 ;  /* 0x0000005a411f7207 */ /* 0x040fe20006800000 */
[----:B------:R-:W-:Y:S01]  /*3990*/  IMAD R78, R78, c[0x0][0x190], RZ ;  /* 0x000064004e4e7a24 */ /* 0x000fe200078e02ff */
[----:B------:R-:W-:Y:S01]  /*39a0*/  SEL R92, R65, R13, !P5 ;  /* 0x0000000d415c7207 */ /* 0x000fe20006800000 */
[----:B------:R-:W-:Y:S01]  /*39b0*/  IMAD R85, R85, c[0x0][0x190], RZ ;  /* 0x0000640055557a24 */ /* 0x000fe200078e02ff */
[----:B------:R-:W-:Y:S01]  /*39c0*/  SEL R125, R65, R22, !P5 ;  /* 0x00000016417d7207 */ /* 0x000fe20006800000 */
[----:B------:R-:W-:Y:S01]  /*39d0*/  IMAD R31, R31, c[0x0][0x190], RZ ;  /* 0x000064001f1f7a24 */ /* 0x000fe200078e02ff */
[----:B------:R-:W-:Y:S01]  /*39e0*/  LEA.HI.X.SX32 R72, R72, c[0x0][0x16c], 0x1, P2 ;  /* 0x00005b0048487a11 */ /* 0x000fe200010f0eff */
[----:B------:R-:W-:Y:S01]  /*39f0*/  IMAD R84, R84, c[0x0][0x190], RZ ;  /* 0x0000640054547a24 */ /* 0x000fe200078e02ff */
[C---:B------:R-:W-:Y:S01]  /*3a00*/  SEL R87, R65.reuse, R102, !P5 ;  /* 0x0000006641577207 */ /* 0x040fe20006800000 */
[----:B------:R-:W-:Y:S01]  /*3a10*/  IMAD R86, R86, c[0x0][0x190], RZ ;  /* 0x0000640056567a24 */ /* 0x000fe200078e02ff */
[C---:B------:R-:W-:Y:S01]  /*3a20*/  SEL R28, R65.reuse, R106, !P5 ;  /* 0x0000006a411c7207 */ /* 0x040fe20006800000 */
[----:B------:R-:W-:Y:S01]  /*3a30*/  IMAD R92, R92, c[0x0][0x190], RZ ;  /* 0x000064005c5c7a24 */ /* 0x000fe200078e02ff */
[----:B------:R-:W-:Y:S01]  /*3a40*/  SEL R88, R65, R108, !P5 ;  /* 0x0000006c41587207 */ /* 0x000fe20006800000 */
[----:B------:R-:W-:Y:S01]  /*3a50*/  IMAD R87, R87, c[0x0][0x190], RZ ;  /* 0x0000640057577a24 */ /* 0x000fe200078e02ff */
[C---:B------:R-:W-:Y:S01]  /*3a60*/  SEL R105, R65.reuse, R110, !P5 ;  /* 0x0000006e41697207 */ /* 0x040fe20006800000 */
[----:B------:R-:W-:Y:S01]  /*3a70*/  IMAD R28, R28, c[0x0][0x190], RZ ;  /* 0x000064001c1c7a24 */ /* 0x000fe200078e02ff */
[C---:B------:R-:W-:Y:S01]  /*3a80*/  SEL R21, R65.reuse, R112, !P5 ;  /* 0x0000007041157207 */ /* 0x040fe20006800000 */
[----:B------:R-:W-:Y:S01]  /*3a90*/  IMAD R88, R88, c[0x0][0x190], RZ ;  /* 0x0000640058587a24 */ /* 0x000fe200078e02ff */
[----:B------:R-:W-:Y:S01]  /*3aa0*/  SEL R90, R65, R114, !P5 ;  /* 0x00000072415a7207 */ /* 0x000fe20006800000 */
[----:B------:R-:W-:Y:S01]  /*3ab0*/  IMAD R105, R105, c[0x0][0x190], RZ ;  /* 0x0000640069697a24 */ /* 0x000fe200078e02ff */
[----:B------:R-:W-:Y:S01]  /*3ac0*/  SEL R107, R65, R116, !P5 ;  /* 0x00000074416b7207 */ /* 0x000fe20006800000 */
[----:B------:R-:W-:Y:S01]  /*3ad0*/  IMAD R21, R21, c[0x0][0x190], RZ ;  /* 0x0000640015157a24 */ /* 0x000fe200078e02ff */
[C---:B------:R-:W-:Y:S01]  /*3ae0*/  SEL R19, R65.reuse, R118, !P5 ;  /* 0x0000007641137207 */ /* 0x040fe20006800000 */
[----:B------:R-:W-:Y:S01]  /*3af0*/  IMAD R90, R90, c[0x0][0x190], RZ ;  /* 0x000064005a5a7a24 */ /* 0x000fe200078e02ff */
[----:B------:R-:W-:Y:S01]  /*3b00*/  SEL R91, R65, R120, !P5 ;  /* 0x00000078415b7207 */ /* 0x000fe20006800000 */
        /* <DEDUP_REMOVED lines=67> */
[----:B0-----:R-:W-:Y:S01]  /*3f40*/  LEA R82, P2, R80, c[0x0][0x168], 0x1 ;  /* 0x00005a0050527a11 */ /* 0x001fe200078408ff */
[----:B------:R-:W-:Y:S01]  /*3f50*/  IMAD R104, R104, c[0x0][0x190], RZ ;  /* 0x0000640068687a24 */ /* 0x000fe200078e02ff */
[----:B------:R-:W-:Y:S01]  /*3f60*/  LEA.HI.X.SX32 R74, R74, c[0x0][0x16c], 0x1, P3 ;  /* 0x00005b004a4a7a11 */ /* 0x000fe200018f0eff */
[----:B------:R-:W-:Y:S01]  /*3f70*/  IMAD R39, R39, c[0x0][0x190], RZ ;  /* 0x0000640027277a24 */ /* 0x000fe200078e02ff */
[----:B------:R-:W-:Y:S01]  /*3f80*/  SEL R65, R65, R6, !P5 ;  /* 0x0000000641417207 */ /* 0x000fe20006800000 */
[----:B------:R-:W-:Y:S01]  /*3f90*/  STL [R1+0x3c], R82 ;  /* 0x00003c5201007387 */ /* 0x000fe20000100800 */
[----:B-1----:R-:W-:Y:S01]  /*3fa0*/  LEA R69, P3, R66, c[0x0][0x168], 0x1 ;  /* 0x00005a0042457a11 */ /* 0x002fe200078608ff */
[----:B------:R-:W-:Y:S01]  /*3fb0*/  IMAD R64, R64, c[0x0][0x190], RZ ;  /* 0x0000640040407a24 */ /* 0x000fe200078e02ff */
[----:B------:R-:W-:Y:S01]  /*3fc0*/  LEA R76, P5, R75, c[0x0][0x168], 0x1 ;  /* 0x00005a004b4c7a11 */ /* 0x000fe200078a08ff */
[----:B------:R-:W-:Y:S01]  /*3fd0*/  IMAD R65, R65, c[0x0][0x190], RZ ;  /* 0x0000640041417a24 */ /* 0x000fe200078e02ff */
[----:B------:R-:W-:Y:S01]  /*3fe0*/  LEA.HI.X.SX32 R68, R68, c[0x0][0x16c], 0x1, P4 ;  /* 0x00005b0044447a11 */ /* 0x000fe200020f0eff */
[----:B------:R0:W-:Y:S01]  /*3ff0*/  STL [R1+0xe0], R69 ;  /* 0x0000e04501007387 */ /* 0x0001e20000100800 */
[----:B------:R-:W-:Y:S01]  /*4000*/  LEA.HI.X.SX32 R75, R75, c[0x0][0x16c], 0x1, P5 ;  /* 0x00005b004b4b7a11 */ /* 0x000fe200028f0eff */
[----:B------:R-:W-:Y:S01]  /*4010*/  IMAD.MOV.U32 R8, RZ, RZ, c[0x0][0x18c] ;  /* 0x00006300ff087624 */ /* 0x000fe200078e00ff */
[----:B------:R-:W-:Y:S01]  /*4020*/  LEA.HI.X.SX32 R77, R77, c[0x0][0x16c], 0x1, P6 ;  /* 0x00005b004d4d7a11 */ /* 0x000fe200030f0eff */
[----:B------:R1:W-:Y:S01]  /*4030*/  STL [R1+0x30], R68 ;  /* 0x0000304401007387 */ /* 0x0003e20000100800 */
[C---:B------:R-:W-:Y:S01]  /*4040*/  LEA R79, P1, R78.reuse, c[0x0][0x168], 0x1 ;  /* 0x00005a004e4f7a11 */ /* 0x040fe200078208ff */
[----:B------:R-:W-:Y:S01]  /*4050*/  CS2R R56, SRZ ;  /* 0x0000000000387805 */ /* 0x000fe2000001ff00 */
[----:B------:R-:W-:Y:S01]  /*4060*/  LEA.HI.X.SX32 R67, R67, c[0x0][0x16c], 0x1, P0 ;  /* 0x00005b0043437a11 */ /* 0x000fe200000f0eff */
[----:B------:R-:W-:Y:S01]  /*4070*/  CS2R R58, SRZ ;  /* 0x00000000003a7805 */ /* 0x000fe2000001ff00 */
[----:B------:R-:W-:Y:S01]  /*4080*/  LEA.HI.X.SX32 R78, R78, c[0x0][0x16c], 0x1, P1 ;  /* 0x00005b004e4e7a11 */ /* 0x000fe200008f0eff */
[----:B------:R-:W-:Y:S01]  /*4090*/  CS2R R52, SRZ ;  /* 0x0000000000347805 */ /* 0x000fe2000001ff00 */
[----:B0-----:R-:W-:Y:S01]  /*40a0*/  LEA R69, P5, R83, c[0x0][0x168], 0x1 ;  /* 0x00005a0053457a11 */ /* 0x001fe200078a08ff */
[----:B------:R-:W-:Y:S01]  /*40b0*/  CS2R R54, SRZ ;  /* 0x0000000000367805 */ /* 0x000fe2000001ff00 */
[----:B------:R-:W-:Y:S01]  /*40c0*/  LEA.HI.X.SX32 R80, R80, c[0x0][0x16c], 0x1, P2 ;  /* 0x00005b0050507a11 */ /* 0x000fe200010f0eff */
[----:B------:R-:W-:Y:S01]  /*40d0*/  CS2R R48, SRZ ;  /* 0x0000000000307805 */ /* 0x000fe2000001ff00 */
[----:B-1----:R-:W-:Y:S01]  /*40e0*/  LEA R68, P6, R38, c[0x0][0x168], 0x1 ;  /* 0x00005a0026447a11 */ /* 0x002fe200078c08ff */
[----:B------:R0:W-:Y:S01]  /*40f0*/  STL [R1+0x44], R69 ;  /* 0x0000444501007387 */ /* 0x0001e20000100800 */
[C---:B------:R-:W-:Y:S01]  /*4100*/  LEA R82, P4, R81.reuse, c[0x0][0x168], 0x1 ;  /* 0x00005a0051527a11 */ /* 0x040fe200078808ff */
[----:B------:R-:W-:Y:S01]  /*4110*/  CS2R R50, SRZ ;  /* 0x0000000000327805 */ /* 0x000fe2000001ff00 */
[----:B------:R-:W-:Y:S01]  /*4120*/  LEA.HI.X.SX32 R66, R66, c[0x0][0x16c], 0x1, P3 ;  /* 0x00005b0042427a11 */ /* 0x000fe200018f0eff */
[----:B------:R1:W-:Y:S01]  /*4130*/  STL [R1+0xe4], R68 ;  /* 0x0000e44401007387 */ /* 0x0003e20000100800 */
[----:B------:R-:W-:Y:S01]  /*4140*/  LEA.HI.X.SX32 R81, R81, c[0x0][0x16c], 0x1, P4 ;  /* 0x00005b0051517a11 */ /* 0x000fe200020f0eff */
[----:B------:R-:W-:Y:S01]  /*4150*/  CS2R R44, SRZ ;  /* 0x00000000002c7805 */ /* 0x000fe2000001ff00 */
[----:B------:R-:W-:Y:S01]  /*4160*/  LEA.HI.X.SX32 R83, R83, c[0x0][0x16c], 0x1, P5 ;  /* 0x00005b0053537a11 */ /* 0x000fe200028f0eff */
[----:B------:R2:W-:Y:S01]  /*4170*/  STL [R1+0x38], R67 ;  /* 0x0000384301007387 */ /* 0x0005e20000100800 */
[----:B------:R-:W-:Y:S01]  /*4180*/  LEA R102, P0, R84, c[0x0][0x168], 0x1 ;  /* 0x00005a0054667a11 */ /* 0x000fe200078008ff */
[----:B------:R-:W-:Y:S01]  /*4190*/  CS2R R46, SRZ ;  /* 0x00000000002e7805 */ /* 0x000fe2000001ff00 */
[----:B------:R-:W-:Y:S01]  /*41a0*/  LEA.HI.X.SX32 R38, R38, c[0x0][0x16c], 0x1, P6 ;  /* 0x00005b0026267a11 */ /* 0x000fe200030f0eff */
[----:B0-----:R-:W0:Y:S01]  /*41b0*/  S2R R69, SR_TID.X ;  /* 0x0000000000457919 */ /* 0x001e220000002100 */
[----:B------:R-:W-:Y:S01]  /*41c0*/  LEA.HI.X.SX32 R84, R84, c[0x0][0x16c], 0x1, P0 ;  /* 0x00005b0054547a11 */ /* 0x000fe200000f0eff */
[----:B------:R-:W-:Y:S01]  /*41d0*/  CS2R R42, SRZ ;  /* 0x00000000002a7805 */ /* 0x000fe2000001ff00 */
[----:B-1----:R-:W-:Y:S01]  /*41e0*/  LEA R68, P1, R85, c[0x0][0x168], 0x1 ;  /* 0x00005a0055447a11 */ /* 0x002fe200078208ff */
[----:B------:R-:W-:Y:S01]  /*41f0*/  CS2R R26, SRZ ;  /* 0x00000000001a7805 */ /* 0x000fe2000001ff00 */
[C---:B------:R-:W-:Y:S01]  /*4200*/  LEA R103, P3, R86.reuse, c[0x0][0x168], 0x1 ;  /* 0x00005a0056677a11 */ /* 0x040fe200078608ff */
[----:B------:R-:W-:Y:S01]  /*4210*/  CS2R R32, SRZ ;  /* 0x0000000000207805 */ /* 0x000fe2000001ff00 */
[----:B--2---:R-:W-:Y:S01]  /*4220*/  LEA R67, P2, R31, c[0x0][0x168], 0x1 ;  /* 0x00005a001f437a11 */ /* 0x004fe200078408ff */
[----:B------:R1:W-:Y:S01]  /*4230*/  STL [R1+0x4c], R68 ;  /* 0x00004c4401007387 */ /* 0x0003e20000100800 */
[----:B------:R-:W-:Y:S01]  /*4240*/  LEA.HI.X.SX32 R85, R85, c[0x0][0x16c], 0x1, P1 ;  /* 0x00005b0055557a11 */ /* 0x000fe200008f0eff */
[----:B------:R-:W-:Y:S01]  /*4250*/  CS2R R34, SRZ ;  /* 0x0000000000227805 */ /* 0x000fe2000001ff00 */
[----:B------:R-:W-:Y:S01]  /*4260*/  LEA.HI.X.SX32 R31, R31, c[0x0][0x16c], 0x1, P2 ;  /* 0x00005b001f1f7a11 */ /* 0x000fe200010f0eff */
[----:B------:R2:W-:Y:S01]  /*4270*/  STL [R1+0xe8], R67 ;  /* 0x0000e84301007387 */ /* 0x0005e20000100800 */
[----:B------:R-:W-:Y:S01]  /*4280*/  LEA.HI.X.SX32 R86, R86, c[0x0][0x16c], 0x1, P3 ;  /* 0x00005b0056567a11 */ /* 0x000fe200018f0eff */
[----:B------:R-:W-:Y:S01]  /*4290*/  IMAD.SHL.U32 R8, R8, 0x80, RZ ;  /* 0x0000008008087824 */ /* 0x000fe200078e00ff */
[----:B------:R-:W-:Y:S01]  /*42a0*/  LEA R89, P6, R88, c[0x0][0x168], 0x1 ;  /* 0x00005a0058597a11 */ /* 0x000fe200078c08ff */
[----:B------:R3:W-:Y:S01]  /*42b0*/  STL [R1+0x40], R66 ;  /* 0x0000404201007387 */ /* 0x0007e20000100800 */
[----:B------:R-:W-:-:S02]  /*42c0*/  LEA R106, P2, R90, c[0x0][0x168], 0x1 ;  /* 0x00005a005a6a7a11 */ /* 0x000fc400078408ff */
[----:B------:R-:W-:Y:S01]  /*42d0*/  LEA.HI.X.SX32 R88, R88, c[0x0][0x16c], 0x1, P6 ;  /* 0x00005b0058587a11 */ /* 0x000fe200030f0eff */
[----:B-1----:R-:W1:Y:S01]  /*42e0*/  S2R R68, SR_TID.X ;  /* 0x0000000000447919 */ /* 0x002e620000002100 */
[----:B------:R-:W-:Y:S02]  /*42f0*/  LEA.HI.X.SX32 R90, R90, c[0x0][0x16c], 0x1, P2 ;  /* 0x00005b005a5a7a11 */ /* 0x000fe400010f0eff */
[----:B--2---:R-:W-:Y:S02]  /*4300*/  LEA R67, P4, R87, c[0x0][0x168], 0x1 ;  /* 0x00005a0057437a11 */ /* 0x004fe400078808ff */
[----:B------:R-:W-:Y:S02]  /*4310*/  LOP3.LUT R6, R41, 0x20, RZ, 0xfc, !PT ;  /* 0x0000002029067812 */ /* 0x000fe400078efcff */
[----:B---3--:R-:W-:Y:S01]  /*4320*/  LEA R66, P5, R28, c[0x0][0x168], 0x1 ;  /* 0x00005a001c427a11 */ /* 0x008fe200078a08ff */
[----:B------:R-:W-:Y:S01]  /*4330*/  STL [R1+0x54], R67 ;  /* 0x0000544301007387 */ /* 0x000fe20000100800 */
[----:B------:R-:W-:-:S02]  /*4340*/  LEA.HI.X.SX32 R87, R87, c[0x0][0x16c], 0x1, P4 ;  /* 0x00005b0057577a11 */ /* 0x000fc400020f0eff */
[----:B------:R-:W-:Y:S01]  /*4350*/  LEA.HI.X.SX32 R28, R28, c[0x0][0x16c], 0x1, P5 ;  /* 0x00005b001c1c7a11 */ /* 0x000fe200028f0eff */
[----:B------:R2:W-:Y:S01]  /*4360*/  STL [R1+0xec], R66 ;  /* 0x0000ec4201007387 */ /* 0x0005e20000100800 */
[----:B------:R-:W-:Y:S02]  /*4370*/  LEA R108, P5, R91, c[0x0][0x168], 0x1 ;  /* 0x00005a005b6c7a11 */ /* 0x000fe400078a08ff */
[----:B------:R-:W-:Y:S01]  /*4380*/  LOP3.LUT R6, R41, 0x38, RZ, 0xfc, !PT ;  /* 0x0000003829067812 */ /* 0x000fe200078efcff */
[----:B------:R3:W-:Y:S01]  /*4390*/  STL [R1+0x48], R38 ;  /* 0x0000482601007387 */ /* 0x0007e20000100800 */
[----:B------:R-:W-:Y:S02]  /*43a0*/  LEA.HI.X.SX32 R91, R91, c[0x0][0x16c], 0x1, P5 ;  /* 0x00005b005b5b7a11 */ /* 0x000fe400028f0eff */
[C---:B------:R-:W-:Y:S02]  /*43b0*/  LOP3.LUT R6, R41.reuse, 0x50, RZ, 0xfc, !PT ;  /* 0x0000005029067812 */ /* 0x040fe400078efcff */
[C---:B------:R-:W-:Y:S01]  /*43c0*/  LOP3.LUT R6, R41.reuse, 0x68, RZ, 0xfc, !PT ;  /* 0x0000006829067812 */ /* 0x040fe200078efcff */
[----:B------:R-:W-:Y:S01]  /*43d0*/  IMAD R6, R41, c[0x0][0x188], RZ ;  /* 0x0000620029067a24 */ /* 0x000fe200078e02ff */
[----:B--2---:R-:W-:-:S02]  /*43e0*/  LEA R66, P0, R105, c[0x0][0x168], 0x1 ;  /* 0x00005a0069427a11 */ /* 0x004fc400078008ff */
[----:B-1----:R-:W-:Y:S02]  /*43f0*/  SHF.R.U32.HI R67, RZ, 0x6, R68 ;  /* 0x00000006ff437819 */ /* 0x002fe40000011644 */
[----:B---3--:R-:W-:Y:S01]  /*4400*/  LEA R38, P1, R21, c[0x0][0x168], 0x1 ;  /* 0x00005a0015267a11 */ /* 0x008fe200078208ff */
[----:B------:R1:W-:Y:S01]  /*4410*/  STL [R1+0x5c], R66 ;  /* 0x00005c4201007387 */ /* 0x0003e20000100800 */
[----:B------:R-:W-:Y:S02]  /*4420*/  LEA.HI.X.SX32 R105, R105, c[0x0][0x16c], 0x1, P0 ;  /* 0x00005b0069697a11 */ /* 0x000fe400000f0eff */
[----:B------:R-:W-:Y:S01]  /*4430*/  LEA.HI.X.SX32 R21, R21, c[0x0][0x16c], 0x1, P1 ;  /* 0x00005b0015157a11 */ /* 0x000fe200008f0eff */
[----:B------:R2:W-:Y:S01]  /*4440*/  STL [R1+0xf0], R38 ;  /* 0x0000f02601007387 */ /* 0x0005e20000100800 */
[C---:B------:R-:W-:Y:S02]  /*4450*/  LEA R110, P1, R92.reuse, c[0x0][0x168], 0x1 ;  /* 0x00005a005c6e7a11 */ /* 0x040fe400078208ff */
[----:B------:R-:W-:Y:S01]  /*4460*/  SGXT.U32 R67, R67, 0x3 ;  /* 0x000000034343781a */ /* 0x000fe20000000000 */
[----:B------:R3:W-:Y:S01]  /*4470*/  STL [R1+0x50], R31 ;  /* 0x0000501f01007387 */ /* 0x0007e20000100800 */
[----:B------:R-:W-:-:S02]  /*4480*/  LEA.HI.X.SX32 R92, R92, c[0x0][0x16c], 0x1, P1 ;  /* 0x00005b005c5c7a11 */ /* 0x000fc400008f0eff */
[----:B------:R-:W-:Y:S02]  /*4490*/  SHF.R.U32.HI R68, RZ, 0x6, R68 ;  /* 0x00000006ff447819 */ /* 0x000fe40000011644 */
[----:B-1----:R-:W-:Y:S02]  /*44a0*/  LOP3.LUT R66, R67, 0x68, RZ, 0xfc, !PT ;  /* 0x0000006843427812 */ /* 0x002fe400078efcff */
[----:B--2---:R-:W-:Y:S02]  /*44b0*/  LEA R38, P3, R107, c[0x0][0x168], 0x1 ;  /* 0x00005a006b267a11 */ /* 0x004fe400078608ff */
[----:B------:R-:W-:Y:S02]  /*44c0*/  LOP3.LUT R67, R67, 0x60, RZ, 0xfc, !PT ;  /* 0x0000006043437812 */ /* 0x000fe400078efcff */
[----:B---3--:R-:W-:Y:S01]  /*44d0*/  LEA R31, P4, R19, c[0x0][0x168], 0x1 ;  /* 0x00005a00131f7a11 */ /* 0x008fe200078808ff */
[----:B------:R-:W-:Y:S01]  /*44e0*/  STL [R1+0x64], R38 ;  /* 0x0000642601007387 */ /* 0x000fe20000100800 */
[----:B------:R-:W-:-:S02]  /*44f0*/  LEA.HI.X.SX32 R107, R107, c[0x0][0x16c], 0x1, P3 ;  /* 0x00005b006b6b7a11 */ /* 0x000fc400018f0eff */
[----:B------:R-:W-:Y:S01]  /*4500*/  LEA.HI.X.SX32 R19, R19, c[0x0][0x16c], 0x1, P4 ;  /* 0x00005b0013137a11 */ /* 0x000fe200020f0eff */
[----:B------:R1:W-:Y:S01]  /*4510*/  STL [R1+0xf4], R31 ;  /* 0x0000f41f01007387 */ /* 0x0003e20000100800 */
[C---:B------:R-:W-:Y:S02]  /*4520*/  LEA R112, P4, R93.reuse, c[0x0][0x168], 0x1 ;  /* 0x00005a005d707a11 */ /* 0x040fe400078808ff */
[----:B------:R-:W-:Y:S01]  /*4530*/  SGXT.U32 R68, R68, 0x3 ;  /* 0x000000034444781a */ /* 0x000fe20000000000 */
[----:B------:R2:W-:Y:S01]  /*4540*/  STL [R1+0x58], R28 ;  /* 0x0000581c01007387 */ /* 0x0005e20000100800 */
[----:B------:R-:W-:Y:S02]  /*4550*/  LEA.HI.X.SX32 R93, R93, c[0x0][0x16c], 0x1, P4 ;  /* 0x00005b005d5d7a11 */ /* 0x000fe400020f0eff */
[----:B------:R-:W-:Y:S02]  /*4560*/  LOP3.LUT R70, R41, 0x8, RZ, 0xfc, !PT ;  /* 0x0000000829467812 */ /* 0x000fe400078efcff */
[----:B------:R-:W-:-:S02]  /*4570*/  SHF.R.S32.HI R6, RZ, 0x1f, R7 ;  /* 0x0000001fff067819 */ /* 0x000fc40000011407 */
[----:B-1----:R-:W-:Y:S02]  /*4580*/  LEA R31, P6, R109, c[0x0][0x168], 0x1 ;  /* 0x00005a006d1f7a11 */ /* 0x002fe400078c08ff */
[----:B------:R-:W-:Y:S02]  /*4590*/  LOP3.LUT R24, R41, 0x28, RZ, 0xfc, !PT ;  /* 0x0000002829187812 */ /* 0x000fe400078efcff */
[----:B--2---:R-:W-:Y:S01]  /*45a0*/  LEA R28, P0, R17, c[0x0][0x168], 0x1 ;  /* 0x00005a00111c7a11 */ /* 0x004fe200078008ff */
[----:B------:R-:W-:Y:S01]  /*45b0*/  STL [R1+0x6c], R31 ;  /* 0x00006c1f01007387 */ /* 0x000fe20000100800 */
[----:B------:R-:W-:Y:S02]  /*45c0*/  LEA.HI.X.SX32 R109, R109, c[0x0][0x16c], 0x1, P6 ;  /* 0x00005b006d6d7a11 */ /* 0x000fe400030f0eff */
[----:B------:R-:W-:Y:S01]  /*45d0*/  LEA.HI.X.SX32 R17, R17, c[0x0][0x16c], 0x1, P0 ;  /* 0x00005b0011117a11 */ /* 0x000fe200000f0eff */
[----:B------:R1:W-:Y:S01]  /*45e0*/  STL [R1+0xf8], R28 ;  /* 0x0000f81c01007387 */ /* 0x0003e20000100800 */
[----:B------:R-:W-:-:S02]  /*45f0*/  LEA R114, P0, R94, c[0x0][0x168], 0x1 ;  /* 0x00005a005e727a11 */ /* 0x000fc400078008ff */
[C---:B------:R-:W-:Y:S01]  /*4600*/  LOP3.LUT R24, R41.reuse, 0x40, RZ, 0xfc, !PT ;  /* 0x0000004029187812 */ /* 0x040fe200078efcff */
[----:B------:R2:W-:Y:S01]  /*4610*/  STL [R1+0x60], R21 ;  /* 0x0000601501007387 */ /* 0x0005e20000100800 */
[----:B------:R-:W-:Y:S02]  /*4620*/  LEA.HI.X.SX32 R94, R94, c[0x0][0x16c], 0x1, P0 ;  /* 0x00005b005e5e7a11 */ /* 0x000fe400000f0eff */
[----:B------:R-:W-:Y:S01]  /*4630*/  LOP3.LUT R24, R41, 0x58, RZ, 0xfc, !PT ;  /* 0x0000005829187812 */ /* 0x000fe200078efcff */
[----:B------:R-:W-:Y:S01]  /*4640*/  CS2R R24, SRZ ;  /* 0x0000000000187805 */ /* 0x000fe2000001ff00 */
[----:B------:R-:W-:Y:S01]  /*4650*/  SHF.L.U64.HI R6, R7, 0x1, R6 ;  /* 0x0000000107067819 */ /* 0x000fe20000010206 */
[----:B------:R-:W-:Y:S01]  /*4660*/  CS2R R40, SRZ ;  /* 0x0000000000287805 */ /* 0x000fe2000001ff00 */
[----:B-1----:R-:W-:Y:S01]  /*4670*/  LEA R28, P2, R111, c[0x0][0x168], 0x1 ;  /* 0x00005a006f1c7a11 */ /* 0x002fe200078408ff */
[----:B------:R-:W-:Y:S01]  /*4680*/  IMAD.SHL.U32 R7, R7, 0x2, RZ ;  /* 0x0000000207077824 */ /* 0x000fe200078e00ff */
[----:B--2---:R-:W-:-:S03]  /*4690*/  LEA R21, P3, R15, c[0x0][0x168], 0x1 ;  /* 0x00005a000f157a11 */ /* 0x004fc600078608ff */
[----:B------:R-:W-:Y:S01]  /*46a0*/  STL [R1+0x74], R28 ;  /* 0x0000741c01007387 */ /* 0x000fe20000100800 */
[----:B------:R-:W-:Y:S02]  /*46b0*/  LEA.HI.X.SX32 R111, R111, c[0x0][0x16c], 0x1, P2 ;  /* 0x00005b006f6f7a11 */ /* 0x000fe400010f0eff */
[----:B------:R-:W-:Y:S01]  /*46c0*/  LEA.HI.X.SX32 R15, R15, c[0x0][0x16c], 0x1, P3 ;  /* 0x00005b000f0f7a11 */ /* 0x000fe200018f0eff */
[----:B------:R1:W-:Y:S01]  /*46d0*/  STL [R1+0xfc], R21 ;  /* 0x0000fc1501007387 */ /* 0x0003e20000100800 */
[----:B------:R-:W-:-:S03]  /*46e0*/  LEA R116, P3, R95, c[0x0][0x168], 0x1 ;  /* 0x00005a005f747a11 */ /* 0x000fc600078608ff */
[----:B------:R2:W-:Y:S01]  /*46f0*/  STL [R1+0x68], R19 ;  /* 0x0000681301007387 */ /* 0x0005e20000100800 */
[----:B------:R-:W-:Y:S02]  /*4700*/  LEA.HI.X.SX32 R95, R95, c[0x0][0x16c], 0x1, P3 ;  /* 0x00005b005f5f7a11 */ /* 0x000fe400018f0eff */
[----:B-1----:R-:W-:Y:S02]  /*4710*/  LEA R21, P5, R113, c[0x0][0x168], 0x1 ;  /* 0x00005a0071157a11 */ /* 0x002fe400078a08ff */
        /* <DEDUP_REMOVED lines=20> */
[----:B------:R-:W-:-:S03]  /*4860*/  LEA.HI.X.SX32 R117, R117, c[0x0][0x16c], 0x1, P4 ;  /* 0x00005b0075757a11 */ /* 0x000fc600020f0eff */
[----:B------:R1:W-:Y:S04]  /*4870*/  STL [R1+0x108], R15 ;  /* 0x0001080f01007387 */ /* 0x0003e80000100800 */
[----:B------:R2:W-:Y:S01]  /*4880*/  STL [R1+0x80], R13 ;  /* 0x0000800d01007387 */ /* 0x0005e20000100800 */
[----:B-1----:R-:W-:Y:S02]  /*4890*/  LEA R15, P0, R119, c[0x0][0x168], 0x1 ;  /* 0x00005a00770f7a11 */ /* 0x002fe400078008ff */
[----:B--2---:R-:W-:-:S03]  /*48a0*/  LEA R13, P1, R16, c[0x0][0x168], 0x1 ;  /* 0x00005a00100d7a11 */ /* 0x004fc600078208ff */
[----:B------:R-:W-:Y:S01]  /*48b0*/  STL [R1+0x94], R15 ;  /* 0x0000940f01007387 */ /* 0x000fe20000100800 */
[----:B------:R-:W-:-:S03]  /*48c0*/  LEA.HI.X.SX32 R119, R119, c[0x0][0x16c], 0x1, P0 ;  /* 0x00005b0077777a11 */ /* 0x000fc600000f0eff */
[----:B------:R1:W-:Y:S04]  /*48d0*/  STL [R1+0x10c], R13 ;  /* 0x00010c0d01007387 */ /* 0x0003e80000100800 */
[----:B------:R2:W-:Y:S01]  /*48e0*/  STL [R1+0x88], R12 ;  /* 0x0000880c01007387 */ /* 0x0005e20000100800 */
[----:B-1----:R-:W-:Y:S02]  /*48f0*/  LEA R13, P4, R18, c[0x0][0x168], 0x1 ;  /* 0x00005a00120d7a11 */ /* 0x002fe400078808ff */
[----:B--2---:R-:W-:-:S04]  /*4900*/  LEA R12, P3, R121, c[0x0][0x168], 0x1 ;  /* 0x00005a00790c7a11 */ /* 0x004fc800078608ff */
[----:B------:R-:W-:Y:S01]  /*4910*/  LEA.HI.X.SX32 R121, R121, c[0x0][0x16c], 0x1, P3 ;  /* 0x00005b0079797a11 */ /* 0x000fe200018f0eff */
[----:B------:R1:W-:Y:S04]  /*4920*/  STL [R1+0x9c], R12 ;  /* 0x00009c0c01007387 */ /* 0x0003e80000100800 */
[----:B------:R2:W-:Y:S01]  /*4930*/  STL [R1+0x110], R13 ;  /* 0x0001100d01007387 */ /* 0x0005e20000100800 */
[----:B-1----:R-:W-:Y:S02]  /*4940*/  LEA.HI.X.SX32 R12, R14, c[0x0][0x16c], 0x1, P5 ;  /* 0x00005b000e0c7a11 */ /* 0x002fe400028f0eff */
[----:B------:R-:W-:Y:S02]  /*4950*/  LEA R14, P3, R22, c[0x0][0x168], 0x1 ;  /* 0x00005a00160e7a11 */ /* 0x000fe400078608ff */
[----:B--2---:R-:W-:Y:S01]  /*4960*/  LEA R13, P0, R20, c[0x0][0x168], 0x1 ;  /* 0x00005a00140d7a11 */ /* 0x004fe200078008ff */
[----:B------:R1:W-:Y:S01]  /*4970*/  STL [R1+0x90], R12 ;  /* 0x0000900c01007387 */ /* 0x0003e20000100800 */
[----:B------:R-:W-:-:S04]  /*4980*/  LEA R122, P5, R98, c[0x0][0x168], 0x1 ;  /* 0x00005a00627a7a11 */ /* 0x000fc800078a08ff */
[----:B------:R-:W-:Y:S02]  /*4990*/  LEA.HI.X.SX32 R98, R98, c[0x0][0x16c], 0x1, P5 ;  /* 0x00005b0062627a11 */ /* 0x000fe400028f0eff */
[----:B-1----:R-:W-:-:S04]  /*49a0*/  LEA R12, P6, R123, c[0x0][0x168], 0x1 ;  /* 0x00005a007b0c7a11 */ /* 0x002fc800078c08ff */
[----:B------:R-:W-:Y:S01]  /*49b0*/  LEA.HI.X.SX32 R123, R123, c[0x0][0x16c], 0x1, P6 ;  /* 0x00005b007b7b7a11 */ /* 0x000fe200030f0eff */
[----:B------:R1:W-:Y:S04]  /*49c0*/  STL [R1+0xa4], R12 ;  /* 0x0000a40c01007387 */ /* 0x0003e80000100800 */
[----:B------:R-:W-:Y:S01]  /*49d0*/  STL [R1+0x114], R13 ;  /* 0x0001140d01007387 */ /* 0x000fe20000100800 */
[----:B-1----:R-:W-:Y:S02]  /*49e0*/  LEA.HI.X.SX32 R12, R16, c[0x0][0x16c], 0x1, P1 ;  /* 0x00005b00100c7a11 */ /* 0x002fe400008f0eff */
[----:B------:R-:W-:-:S03]  /*49f0*/  LEA R124, P1, R99, c[0x0][0x168], 0x1 ;  /* 0x00005a00637c7a11 */ /* 0x000fc600078208ff */
[----:B------:R1:W-:Y:S01]  /*4a00*/  STL [R1+0x98], R12 ;  /* 0x0000980c01007387 */ /* 0x0003e20000100800 */
[----:B------:R-:W-:Y:S02]  /*4a10*/  LEA.HI.X.SX32 R99, R99, c[0x0][0x16c], 0x1, P1 ;  /* 0x00005b0063637a11 */ /* 0x000fe400008f0eff */
[----:B-1----:R-:W-:-:S04]  /*4a20*/  LEA R12, P2, R125, c[0x0][0x168], 0x1 ;  /* 0x00005a007d0c7a11 */ /* 0x002fc800078408ff */
[----:B------:R-:W-:Y:S01]  /*4a30*/  LEA.HI.X.SX32 R125, R125, c[0x0][0x16c], 0x1, P2 ;  /* 0x00005b007d7d7a11 */ /* 0x000fe200010f0eff */
[----:B------:R1:W-:Y:S04]  /*4a40*/  STL [R1+0xac], R12 ;  /* 0x0000ac0c01007387 */ /* 0x0003e80000100800 */
[----:B------:R2:W-:Y:S01]  /*4a50*/  STL [R1+0x118], R14 ;  /* 0x0001180e01007387 */ /* 0x0005e20000100800 */
[----:B-1----:R-:W-:Y:S02]  /*4a60*/  LEA.HI.X.SX32 R12, R18, c[0x0][0x16c], 0x1, P4 ;  /* 0x00005b00120c7a11 */ /* 0x002fe400020f0eff */
[C---:B------:R-:W-:Y:S02]  /*4a70*/  LEA R13, P4, R100.reuse, c[0x0][0x168], 0x1 ;  /* 0x00005a00640d7a11 */ /* 0x040fe400078808ff */
[----:B--2---:R-:W-:Y:S01]  /*4a80*/  LEA R14, P6, R29, c[0x0][0x168], 0x1 ;  /* 0x00005a001d0e7a11 */ /* 0x004fe200078c08ff */
[----:B------:R1:W-:Y:S01]  /*4a90*/  STL [R1+0xa0], R12 ;  /* 0x0000a00c01007387 */ /* 0x0003e20000100800 */
[----:B------:R-:W-:-:S03]  /*4aa0*/  LEA.HI.X.SX32 R100, R100, c[0x0][0x16c], 0x1, P4 ;  /* 0x00005b0064647a11 */ /* 0x000fc600020f0eff */
[----:B------:R-:W-:Y:S01]  /*4ab0*/  STL [R1], R13 ;  /* 0x0000000d01007387 */ /* 0x000fe20000100800 */
[----:B-1----:R-:W-:-:S05]  /*4ac0*/  LEA R12, P5, R23, c[0x0][0x168], 0x1 ;  /* 0x00005a00170c7a11 */ /* 0x002fca00078a08ff */
[----:B------:R1:W-:Y:S04]  /*4ad0*/  STL [R1+0xb4], R12 ;  /* 0x0000b40c01007387 */ /* 0x0003e80000100800 */
[----:B------:R2:W-:Y:S01]  /*4ae0*/  STL [R1+0x11c], R14 ;  /* 0x00011c0e01007387 */ /* 0x0005e20000100800 */
[----:B-1----:R-:W-:Y:S02]  /*4af0*/  LEA.HI.X.SX32 R12, R20, c[0x0][0x16c], 0x1, P0 ;  /* 0x00005b00140c7a11 */ /* 0x002fe400000f0eff */
[C---:B------:R-:W-:Y:S02]  /*4b00*/  LEA R13, P0, R101.reuse, c[0x0][0x168], 0x1 ;  /* 0x00005a00650d7a11 */ /* 0x040fe400078008ff */
[----:B--2---:R-:W-:Y:S01]  /*4b10*/  LEA R14, P2, R36, c[0x0][0x168], 0x1 ;  /* 0x00005a00240e7a11 */ /* 0x004fe200078408ff */
[----:B------:R1:W-:Y:S01]  /*4b20*/  STL [R1+0xa8], R12 ;  /* 0x0000a80c01007387 */ /* 0x0003e20000100800 */
[----:B------:R-:W-:-:S03]  /*4b30*/  LEA.HI.X.SX32 R101, R101, c[0x0][0x16c], 0x1, P0 ;  /* 0x00005b0065657a11 */ /* 0x000fc600000f0eff */
[----:B------:R2:W-:Y:S01]  /*4b40*/  STL [R1+0x8], R13 ;  /* 0x0000080d01007387 */ /* 0x0005e20000100800 */
[----:B-1----:R-:W-:Y:S02]  /*4b50*/  LEA R12, P1, R30, c[0x0][0x168], 0x1 ;  /* 0x00005a001e0c7a11 */ /* 0x002fe400078208ff */
[----:B--2---:R-:W-:-:S03]  /*4b60*/  LEA.HI.X.SX32 R13, R22, c[0x0][0x16c], 0x1, P3 ;  /* 0x00005b00160d7a11 */ /* 0x004fc600018f0eff */
[----:B------:R1:W-:Y:S04]  /*4b70*/  STL [R1+0xbc], R12 ;  /* 0x0000bc0c01007387 */ /* 0x0003e80000100800 */
[----:B------:R-:W-:Y:S04]  /*4b80*/  STL [R1+0x120], R14 ;  /* 0x0001200e01007387 */ /* 0x000fe80000100800 */
[----:B------:R2:W-:Y:S01]  /*4b90*/  STL [R1+0xb0], R13 ;  /* 0x0000b00d01007387 */ /* 0x0005e20000100800 */
[----:B-1----:R-:W-:-:S04]  /*4ba0*/  LEA R12, P3, R104, c[0x0][0x168], 0x1 ;  /* 0x00005a00680c7a11 */ /* 0x002fc800078608ff */
[----:B------:R-:W-:Y:S01]  /*4bb0*/  LEA.HI.X.SX32 R104, R104, c[0x0][0x16c], 0x1, P3 ;  /* 0x00005b0068687a11 */ /* 0x000fe200018f0eff */
[----:B------:R1:W-:Y:S01]  /*4bc0*/  STL [R1+0x10], R12 ;  /* 0x0000100c01007387 */ /* 0x0003e20000100800 */
[----:B--2---:R-:W-:-:S05]  /*4bd0*/  LEA R13, P4, R37, c[0x0][0x168], 0x1 ;  /* 0x00005a00250d7a11 */ /* 0x004fca00078808ff */
[----:B------:R2:W-:Y:S01]  /*4be0*/  STL [R1+0xc4], R13 ;  /* 0x0000c40d01007387 */ /* 0x0005e20000100800 */
[----:B-1----:R-:W-:Y:S02]  /*4bf0*/  LEA.HI.X.SX32 R12, R23, c[0x0][0x16c], 0x1, P5 ;  /* 0x00005b00170c7a11 */ /* 0x002fe400028f0eff */
[----:B------:R-:W-:-:S03]  /*4c00*/  LEA R14, P5, R39, c[0x0][0x168], 0x1 ;  /* 0x00005a00270e7a11 */ /* 0x000fc600078a08ff */
[----:B------:R1:W-:Y:S01]  /*4c10*/  STL [R1+0x4], R12 ;  /* 0x0000040c01007387 */ /* 0x0003e20000100800 */
[----:B--2---:R-:W-:-:S03]  /*4c20*/  LEA.HI.X.SX32 R13, R29, c[0x0][0x16c], 0x1, P6 ;  /* 0x00005b001d0d7a11 */ /* 0x004fc600030f0eff */
[----:B------:R2:W-:Y:S04]  /*4c30*/  STL [R1+0xc8], R14 ;  /* 0x0000c80e01007387 */ /* 0x0005e80000100800 */
[----:B------:R3:W-:Y:S01]  /*4c40*/  STL [R1+0xb8], R13 ;  /* 0x0000b80d01007387 */ /* 0x0007e20000100800 */
[----:B-1----:R-:W-:Y:S02]  /*4c50*/  LEA R12, P6, R64, c[0x0][0x168], 0x1 ;  /* 0x00005a00400c7a11 */ /* 0x002fe400078c08ff */
[----:B--2---:R-:W-:-:S03]  /*4c60*/  LEA R14, P0, R65, c[0x0][0x168], 0x1 ;  /* 0x00005a00410e7a11 */ /* 0x004fc600078008ff */
[----:B------:R1:W-:Y:S01]  /*4c70*/  STL [R1+0xcc], R12 ;  /* 0x0000cc0c01007387 */ /* 0x0003e20000100800 */
[----:B---3--:R-:W-:-:S03]  /*4c80*/  LEA.HI.X.SX32 R13, R30, c[0x0][0x16c], 0x1, P1 ;  /* 0x00005b001e0d7a11 */ /* 0x008fc600008f0eff */
[----:B------:R2:W-:Y:S04]  /*4c90*/  STL [R1+0xd0], R14 ;  /* 0x0000d00e01007387 */ /* 0x0005e80000100800 */
[----:B------:R3:W-:Y:S01]  /*4ca0*/  STL [R1+0xc], R13 ;  /* 0x00000c0d01007387 */ /* 0x0007e20000100800 */
[----:B-1----:R-:W-:Y:S02]  /*4cb0*/  LEA.HI.X.SX32 R12, R36, c[0x0][0x16c], 0x1, P2 ;  /* 0x00005b00240c7a11 */ /* 0x002fe400010f0eff */
[----:B--2---:R-:W-:-:S03]  /*4cc0*/  LEA.HI.X.SX32 R14, R65, c[0x0][0x16c], 0x1, P0 ;  /* 0x00005b00410e7a11 */ /* 0x004fc600000f0eff */
[----:B------:R1:W-:Y:S01]  /*4cd0*/  STL [R1+0xc0], R12 ;  /* 0x0000c00c01007387 */ /* 0x0003e20000100800 */
[----:B---3--:R-:W-:-:S05]  /*4ce0*/  LEA.HI.X.SX32 R13, R37, c[0x0][0x16c], 0x1, P4 ;  /* 0x00005b00250d7a11 */ /* 0x008fca00020f0eff */
[----:B------:R2:W-:Y:S01]  /*4cf0*/  STL [R1+0x14], R13 ;  /* 0x0000140d01007387 */ /* 0x0005e20000100800 */
[----:B-1----:R-:W-:-:S05]  /*4d00*/  LEA.HI.X.SX32 R12, R39, c[0x0][0x16c], 0x1, P5 ;  /* 0x00005b00270c7a11 */ /* 0x002fca00028f0eff */
[----:B------:R1:W-:Y:S01]  /*4d10*/  STL [R1+0x18], R12 ;  /* 0x0000180c01007387 */ /* 0x0003e20000100800 */
[----:B--2---:R-:W-:Y:S01]  /*4d20*/  IMAD R13, R66, c[0x0][0x188], RZ ;  /* 0x00006200420d7a24 */ /* 0x004fe200078e02ff */
[----:B------:R-:W-:-:S05]  /*4d30*/  LOP3.LUT R66, R68, 0x58, RZ, 0xfc, !PT ;  /* 0x0000005844427812 */ /* 0x000fca00078efcff */
[----:B------:R-:W-:Y:S01]  /*4d40*/  IMAD R13, R66, c[0x0][0x188], RZ ;  /* 0x00006200420d7a24 */ /* 0x000fe200078e02ff */
[----:B-1----:R-:W-:-:S05]  /*4d50*/  LEA.HI.X.SX32 R12, R64, c[0x0][0x16c], 0x1, P6 ;  /* 0x00005b00400c7a11 */ /* 0x002fca00030f0eff */
[----:B------:R1:W-:Y:S04]  /*4d60*/  STL [R1+0x1c], R12 ;  /* 0x00001c0c01007387 */ /* 0x0003e80000100800 */
[----:B------:R2:W-:Y:S01]  /*4d70*/  STL [R1+0x20], R14 ;  /* 0x0000200e01007387 */ /* 0x0005e20000100800 */
[----:B-1----:R-:W-:Y:S01]  /*4d80*/  IMAD R12, R67, c[0x0][0x188], RZ ;  /* 0x00006200430c7a24 */ /* 0x002fe200078e02ff */
[----:B------:R-:W-:Y:S02]  /*4d90*/  LOP3.LUT R67, R68, 0x50, RZ, 0xfc, !PT ;  /* 0x0000005044437812 */ /* 0x000fe400078efcff */
[--C-:B0-----:R-:W-:Y:S02]  /*4da0*/  SHF.R.U32.HI R68, RZ, 0x6, R69.reuse ;  /* 0x00000006ff447819 */ /* 0x101fe40000011645 */
[----:B------:R-:W-:Y:S01]  /*4db0*/  SHF.R.U32.HI R69, RZ, 0x6, R69 ;  /* 0x00000006ff457819 */ /* 0x000fe20000011645 */
[----:B------:R-:W-:Y:S01]  /*4dc0*/  IMAD R12, R67, c[0x0][0x188], RZ ;  /* 0x00006200430c7a24 */ /* 0x000fe200078e02ff */
[----:B------:R-:W-:-:S02]  /*4dd0*/  SGXT.U32 R68, R68, 0x3 ;  /* 0x000000034444781a */ /* 0x000fc40000000000 */
[----:B------:R-:W-:Y:S02]  /*4de0*/  SGXT.U32 R69, R69, 0x3 ;  /* 0x000000034545781a */ /* 0x000fe40000000000 */
[C---:B------:R-:W-:Y:S02]  /*4df0*/  LOP3.LUT R66, R68.reuse, 0x48, RZ, 0xfc, !PT ;  /* 0x0000004844427812 */ /* 0x040fe400078efcff */
[C---:B------:R-:W-:Y:S02]  /*4e00*/  LOP3.LUT R67, R68.reuse, 0x40, RZ, 0xfc, !PT ;  /* 0x0000004044437812 */ /* 0x040fe400078efcff */
[----:B------:R-:W-:Y:S01]  /*4e10*/  LOP3.LUT R68, R68, 0x38, RZ, 0xfc, !PT ;  /* 0x0000003844447812 */ /* 0x000fe200078efcff */
[----:B--2---:R-:W-:Y:S01]  /*4e20*/  IMAD R14, R66, c[0x0][0x188], RZ ;  /* 0x00006200420e7a24 */ /* 0x004fe200078e02ff */
[----:B------:R-:W-:Y:S01]  /*4e30*/  LOP3.LUT R66, R69, 0x30, RZ, 0xfc, !PT ;  /* 0x0000003045427812 */ /* 0x000fe200078efcff */
[----:B------:R-:W-:Y:S01]  /*4e40*/  IMAD R13, R67, c[0x0][0x188], RZ ;  /* 0x00006200430d7a24 */ /* 0x000fe200078e02ff */
[C---:B------:R-:W-:Y:S01]  /*4e50*/  LOP3.LUT R67, R69.reuse, 0x28, RZ, 0xfc, !PT ;  /* 0x0000002845437812 */ /* 0x040fe200078efcff */
[----:B------:R-:W-:Y:S01]  /*4e60*/  IMAD R12, R68, c[0x0][0x188], RZ ;  /* 0x00006200440c7a24 */ /* 0x000fe200078e02ff */
[C---:B------:R-:W-:Y:S01]  /*4e70*/  LOP3.LUT R68, R69.reuse, 0x20, RZ, 0xfc, !PT ;  /* 0x0000002045447812 */ /* 0x040fe200078efcff */
[----:B------:R-:W-:Y:S01]  /*4e80*/  IMAD R14, R66, c[0x0][0x188], RZ ;  /* 0x00006200420e7a24 */ /* 0x000fe200078e02ff */
[----:B------:R-:W-:Y:S01]  /*4e90*/  LOP3.LUT R69, R69, 0x18, RZ, 0xfc, !PT ;  /* 0x0000001845457812 */ /* 0x000fe200078efcff */
[----:B------:R-:W-:-:S02]  /*4ea0*/  IMAD R13, R67, c[0x0][0x188], RZ ;  /* 0x00006200430d7a24 */ /* 0x000fc400078e02ff */
[----:B------:R-:W-:Y:S02]  /*4eb0*/  IMAD R12, R68, c[0x0][0x188], RZ ;  /* 0x00006200440c7a24 */ /* 0x000fe400078e02ff */
[----:B------:R-:W-:Y:S01]  /*4ec0*/  IMAD R14, R69, c[0x0][0x188], RZ ;  /* 0x00006200450e7a24 */ /* 0x000fe200078e02ff */
[----:B------:R-:W-:Y:S01]  /*4ed0*/  LOP3.LUT R14, R0, 0x40, RZ, 0x3c, !PT ;  /* 0x00000040000e7812 */ /* 0x000fe200078e3cff */
[----:B------:R-:W-:Y:S01]  /*4ee0*/  IMAD R13, R71, c[0x0][0x188], RZ ;  /* 0x00006200470d7a24 */ /* 0x000fe200078e02ff */
[----:B------:R-:W-:Y:S01]  /*4ef0*/  LOP3.LUT R13, R3, 0x40, RZ, 0x3c, !PT ;  /* 0x00000040030d7812 */ /* 0x000fe200078e3cff */
[----:B------:R-:W-:Y:S01]  /*4f00*/  IMAD R12, R70, c[0x0][0x188], RZ ;  /* 0x00006200460c7a24 */ /* 0x000fe200078e02ff */
[----:B------:R-:W-:-:S06]  /*4f10*/  LOP3.LUT R12, R4, 0x40, RZ, 0x3c, !PT ;  /* 0x00000040040c7812 */ /* 0x000fcc00078e3cff */
.L_x_2:
[----:B------:R-:W0:Y:S01]  /*4f20*/  S2R R12, SR_TID.X ;  /* 0x00000000000c7919 */ /* 0x000e220000002100 */
[----:B------:R-:W-:-:S03]  /*4f30*/  PRMT R65, RZ, 0x7610, R65 ;  /* 0x00007610ff417816 */ /* 0x000fc60000000041 */
[----:B------:R-:W1:Y:S04]  /*4f40*/  S2R R13, SR_TID.X ;  /* 0x00000000000d7919 */ /* 0x000e680000002100 */
[----:B------:R-:W2:Y:S04]  /*4f50*/  S2R R14, SR_TID.X ;  /* 0x00000000000e7919 */ /* 0x000ea80000002100 */
[----:B------:R-:W-:Y:S01]  /*4f60*/  STL [R1+0x218], R62 ;  /* 0x0002183e01007387 */ /* 0x000fe20000100800 */
[----:B------:R-:W-:Y:S02]  /*4f70*/  PRMT R38, RZ, 0x7610, R38 ;  /* 0x00007610ff267816 */ /* 0x000fe40000000026 */
[----:B------:R-:W-:Y:S01]  /*4f80*/  PRMT R36, RZ, 0x7610, R36 ;  /* 0x00007610ff247816 */ /* 0x000fe20000000024 */
[----:B------:R3:W-:Y:S01]  /*4f90*/  STL [R1+0x214], R63 ;  /* 0x0002143f01007387 */ /* 0x0007e20000100800 */
[----:B------:R-:W-:-:S03]  /*4fa0*/  PRMT R30, RZ, 0x7610, R30 ;  /* 0x00007610ff1e7816 */ /* 0x000fc6000000001e */
[----:B------:R4:W-:Y:S01]  /*4fb0*/  STL [R1+0x12c], R9 ;  /* 0x00012c0901007387 */ /* 0x0009e20000100800 */
[----:B0-----:R-:W-:Y:S02]  /*4fc0*/  SHF.R.U32.HI R15, RZ, 0x6, R12 ;  /* 0x00000006ff0f7819 */ /* 0x001fe4000001160c */
[----:B------:R-:W-:Y:S01]  /*4fd0*/  PRMT R29, RZ, 0x7610, R29 ;  /* 0x00007610ff1d7816 */ /* 0x000fe2000000001d */
[----:B---3--:R-:W3:Y:S01]  /*4fe0*/  LDL.LU R63, [R1+0xd0] ;  /* 0x0000d000013f7983 */ /* 0x008ee20000300800 */
[----:B------:R-:W-:-:S04]  /*4ff0*/  SGXT.U32 R15, R15, 0x3 ;  /* 0x000000030f0f781a */ /* 0x000fc80000000000 */
[C---:B------:R-:W-:Y:S01]  /*5000*/  LOP3.LUT R70, R15.reuse, 0x8, RZ, 0xfc, !PT ;  /* 0x000000080f467812 */ /* 0x040fe200078efcff */
[----:B------:R-:W-:Y:S01]  /*5010*/  IMAD R12, R15, c[0x0][0x188], RZ ;  /* 0x000062000f0c7a24 */ /* 0x000fe200078e02ff */
[----:B-1----:R-:W-:Y:S02]  /*5020*/  SHF.R.U32.HI R15, RZ, 0x6, R13 ;  /* 0x00000006ff0f7819 */ /* 0x002fe4000001160d */
[----:B------:R-:W-:Y:S01]  /*5030*/  ISETP.GE.AND P1, PT, R70, UR4, PT ;  /* 0x0000000446007c0c */ /* 0x000fe2000bf26270 */
[----:B------:R-:W-:Y:S01]  /*5040*/  IMAD.WIDE R12, R12, 0x2, R10 ;  /* 0x000000020c0c7825 */ /* 0x000fe200078e020a */
[----:B------:R-:W-:Y:S02]  /*5050*/  SGXT.U32 R15, R15, 0x3 ;  /* 0x000000030f0f781a */ /* 0x000fe40000000000 */
[----:B--2---:R-:W-:Y:S02]  /*5060*/  SHF.R.U32.HI R8, RZ, 0x6, R14 ;  /* 0x00000006ff087819 */ /* 0x004fe4000001160e */
[----:B------:R-:W-:-:S02]  /*5070*/  LOP3.LUT R71, R15, 0x8, RZ, 0xfc, !PT ;  /* 0x000000080f477812 */ /* 0x000fc400078efcff */
[----:B------:R-:W-:Y:S02]  /*5080*/  LOP3.LUT R70, R15, 0x10, RZ, 0xfc, !PT ;  /* 0x000000100f467812 */ /* 0x000fe400078efcff */
[----:B------:R-:W0:Y:S01]  /*5090*/  S2R R15, SR_TID.X ;  /* 0x00000000000f7919 */ /* 0x000e220000002100 */
[----:B------:R-:W-:-:S04]  /*50a0*/  SGXT.U32 R8, R8, 0x3 ;  /* 0x000000030808781a */ /* 0x000fc80000000000 */
[----:B------:R-:W-:Y:S01]  /*50b0*/  ISETP.GE.AND P0, PT, R8, UR4, PT ;  /* 0x0000000408007c0c */ /* 0x000fe2000bf06270 */
[----:B------:R-:W-:-:S12]  /*50c0*/  IMAD R71, R71, c[0x0][0x188], RZ ;  /* 0x0000620047477a24 */ /* 0x000fd800078e02ff */
[----:B------:R1:W2:Y:S01]  /*50d0*/  @!P0 LDG.E.U16 R65, [R12.64] ;  /* 0x000000060c418981 */ /* 0x0002a2000c1e1500 */
[----:B------:R-:W-:Y:S02]  /*50e0*/  ISETP.GE.AND P0, PT, R70, UR4, PT ;  /* 0x0000000446007c0c */ /* 0x000fe4000bf06270 */
[----:B0-----:R-:W-:-:S04]  /*50f0*/  SHF.R.U32.HI R70, RZ, 0x6, R15 ;  /* 0x00000006ff467819 */ /* 0x001fc8000001160f */
[----:B------:R-:W-:Y:S01]  /*5100*/  SGXT.U32 R70, R70, 0x3 ;  /* 0x000000034646781a */ /* 0x000fe20000000000 */
[----:B-1----:R-:W-:Y:S01]  /*5110*/  IMAD.WIDE R12, R71, 0x2, R10 ;  /* 0x00000002470c7825 */ /* 0x002fe200078e020a */
[----:B------:R-:W-:Y:S02]  /*5120*/  SHF.R.U32.HI R15, RZ, 0x6, R15 ;  /* 0x00000006ff0f7819 */ /* 0x000fe4000001160f */
[C---:B------:R-:W-:Y:S02]  /*5130*/  LOP3.LUT R71, R70.reuse, 0x10, RZ, 0xfc, !PT ;  /* 0x0000001046477812 */ /* 0x040fe400078efcff */
[----:B------:R-:W-:Y:S01]  /*5140*/  LOP3.LUT R70, R70, 0x18, RZ, 0xfc, !PT ;  /* 0x0000001846467812 */ /* 0x000fe200078efcff */
[----:B------:R0:W2:Y:S01]  /*5150*/  @!P1 LDG.E.U16 R38, [R12.64] ;  /* 0x000000060c269981 */ /* 0x0000a2000c1e1500 */
[----:B------:R-:W-:Y:S01]  /*5160*/  SGXT.U32 R15, R15, 0x3 ;  /* 0x000000030f0f781a */ /* 0x000fe20000000000 */
[----:B------:R-:W-:Y:S01]  /*5170*/  IMAD R71, R71, c[0x0][0x188], RZ ;  /* 0x0000620047477a24 */ /* 0x000fe200078e02ff */
[----:B------:R-:W-:-:S02]  /*5180*/  ISETP.GE.AND P1, PT, R70, UR4, PT ;  /* 0x0000000446007c0c */ /* 0x000fc4000bf26270 */
[----:B------:R-:W-:Y:S01]  /*5190*/  LOP3.LUT R70, R15, 0x20, RZ, 0xfc, !PT ;  /* 0x000000200f467812 */ /* 0x000fe200078efcff */
[----:B0-----:R-:W-:Y:S01]  /*51a0*/  IMAD.WIDE R12, R71, 0x2, R10 ;  /* 0x00000002470c7825 */ /* 0x001fe200078e020a */
[----:B------:R-:W-:Y:S02]  /*51b0*/  LOP3.LUT R71, R15, 0x18, RZ, 0xfc, !PT ;  /* 0x000000180f477812 */ /* 0x000fe400078efcff */
[----:B------:R-:W0:Y:S04]  /*51c0*/  S2R R15, SR_TID.X ;  /* 0x00000000000f7919 */ /* 0x000e280000002100 */
[----:B------:R1:W2:Y:S01]  /*51d0*/  @!P0 LDG.E.U16 R36, [R12.64] ;  /* 0x000000060c248981 */ /* 0x0002a2000c1e1500 */
[----:B------:R-:W-:Y:S01]  /*51e0*/  ISETP.GE.AND P0, PT, R70, UR4, PT ;  /* 0x0000000446007c0c */ /* 0x000fe2000bf06270 */
[----:B------:R-:W-:-:S04]  /*51f0*/  IMAD R71, R71, c[0x0][0x188], RZ ;  /* 0x0000620047477a24 */ /* 0x000fc800078e02ff */
[----:B-1----:R-:W-:-:S05]  /*5200*/  IMAD.WIDE R12, R71, 0x2, R10 ;  /* 0x00000002470c7825 */ /* 0x002fca00078e020a */
[----:B------:R1:W2:Y:S01]  /*5210*/  @!P1 LDG.E.U16 R30, [R12.64] ;  /* 0x000000060c1e9981 */ /* 0x0002a2000c1e1500 */
[----:B0-----:R-:W-:-:S04]  /*5220*/  SHF.R.U32.HI R70, RZ, 0x6, R15 ;  /* 0x00000006ff467819 */ /* 0x001fc8000001160f */
[----:B------:R-:W-:Y:S02]  /*5230*/  SGXT.U32 R70, R70, 0x3 ;  /* 0x000000034646781a */ /* 0x000fe40000000000 */
[----:B------:R-:W-:Y:S02]  /*5240*/  SHF.R.U32.HI R15, RZ, 0x6, R15 ;  /* 0x00000006ff0f7819 */ /* 0x000fe4000001160f */
[C---:B------:R-:W-:Y:S02]  /*5250*/  LOP3.LUT R62, R70.reuse, 0x20, RZ, 0xfc, !PT ;  /* 0x00000020463e7812 */ /* 0x040fe400078efcff */
[----:B----4-:R-:W-:Y:S02]  /*5260*/  LOP3.LUT R9, R70, 0x28, RZ, 0xfc, !PT ;  /* 0x0000002846097812 */ /* 0x010fe400078efcff */
[----:B------:R-:W-:Y:S01]  /*5270*/  SGXT.U32 R15, R15, 0x3 ;  /* 0x000000030f0f781a */ /* 0x000fe20000000000 */
[----:B------:R-:W-:Y:S01]  /*5280*/  IMAD R62, R62, c[0x0][0x188], RZ ;  /* 0x000062003e3e7a24 */ /* 0x000fe200078e02ff */
[----:B------:R-:W-:-:S02]  /*5290*/  ISETP.GE.AND P1, PT, R9, UR4, PT ;  /* 0x0000000409007c0c */ /* 0x000fc4000bf26270 */
[C---:B------:R-:W-:Y:S01]  /*52a0*/  LOP3.LUT R9, R15.reuse, 0x30, RZ, 0xfc, !PT ;  /* 0x000000300f097812 */ /* 0x040fe200078efcff */
[----:B-1----:R-:W-:Y:S01]  /*52b0*/  IMAD.WIDE R12, R62, 0x2, R10 ;  /* 0x000000023e0c7825 */ /* 0x002fe200078e020a */
[----:B------:R-:W-:Y:S02]  /*52c0*/  LOP3.LUT R62, R15, 0x28, RZ, 0xfc, !PT ;  /* 0x000000280f3e7812 */ /* 0x000fe400078efcff */
[----:B------:R-:W0:Y:S04]  /*52d0*/  S2R R15, SR_TID.X ;  /* 0x00000000000f7919 */ /* 0x000e280000002100 */
[----:B------:R-:W1:Y:S01]  /*52e0*/  S2R R70, SR_TID.X ;  /* 0x0000000000467919 */ /* 0x000e620000002100 */
[----:B------:R-:W-:-:S03]  /*52f0*/  IMAD R62, R62, c[0x0][0x188], RZ ;  /* 0x000062003e3e7a24 */ /* 0x000fc600078e02ff */
[----:B------:R4:W2:Y:S01]  /*5300*/  @!P0 LDG.E.U16 R29, [R12.64] ;  /* 0x000000060c1d8981 */ /* 0x0008a2000c1e1500 */
[----:B------:R-:W-:Y:S02]  /*5310*/  ISETP.GE.AND P0, PT, R9, UR4, PT ;  /* 0x0000000409007c0c */ /* 0x000fe4000bf06270 */
[----:B------:R-:W-:Y:S02]  /*5320*/  PRMT R23, RZ, 0x7610, R23 ;  /* 0x00007610ff177816 */ /* 0x000fe40000000017 */
[----:B0-----:R-:W-:-:S04]  /*5330*/  SHF.R.U32.HI R71, RZ, 0x6, R15 ;  /* 0x00000006ff477819 */ /* 0x001fc8000001160f */
[----:B------:R-:W-:Y:S01]  /*5340*/  SGXT.U32 R71, R71, 0x3 ;  /* 0x000000034747781a */ /* 0x000fe20000000000 */
[----:B----4-:R-:W-:-:S03]  /*5350*/  IMAD.WIDE R12, R62, 0x2, R10 ;  /* 0x000000023e0c7825 */ /* 0x010fc600078e020a */
[C---:B------:R-:W-:Y:S02]  /*5360*/  LOP3.LUT R15, R71.reuse, 0x30, RZ, 0xfc, !PT ;  /* 0x00000030470f7812 */ /* 0x040fe400078efcff */
[----:B------:R-:W-:Y:S01]  /*5370*/  LOP3.LUT R9, R71, 0x38, RZ, 0xfc, !PT ;  /* 0x0000003847097812 */ /* 0x000fe200078efcff */
[----:B------:R0:W4:Y:S01]  /*5380*/  @!P1 LDG.E.U16 R23, [R12.64] ;  /* 0x000000060c179981 */ /* 0x000122000c1e1500 */
[----:B-1----:R-:W-:Y:S01]  /*5390*/  SHF.R.U32.HI R71, RZ, 0x6, R70 ;  /* 0x00000006ff477819 */ /* 0x002fe20000011646 */
[----:B------:R-:W-:-:S03]  /*53a0*/  IMAD R15, R15, c[0x0][0x188], RZ ;  /* 0x000062000f0f7a24 */ /* 0x000fc600078e02ff */
[----:B------:R-:W-:Y:S02]  /*53b0*/  SGXT.U32 R71, R71, 0x3 ;  /* 0x000000034747781a */ /* 0x000fe40000000000 */
[----:B------:R-:W-:Y:S01]  /*53c0*/  ISETP.GE.AND P1, PT, R9, UR4, PT ;  /* 0x0000000409007c0c */ /* 0x000fe2000bf26270 */
[----:B0-----:R-:W-:Y:S01]  /*53d0*/  IMAD.WIDE R12, R15, 0x2, R10 ;  /* 0x000000020f0c7825 */ /* 0x001fe200078e020a */
[C---:B------:R-:W-:Y:S02]  /*53e0*/  LOP3.LUT R15, R71.reuse, 0x38, RZ, 0xfc, !PT ;  /* 0x00000038470f7812 */ /* 0x040fe400078efcff */
[----:B------:R-:W-:Y:S02]  /*53f0*/  LOP3.LUT R9, R71, 0x40, RZ, 0xfc, !PT ;  /* 0x0000004047097812 */ /* 0x000fe400078efcff */
[----:B------:R-:W-:Y:S02]  /*5400*/  PRMT R18, RZ, 0x7610, R18 ;  /* 0x00007610ff127816 */ /* 0x000fe40000000012 */
[----:B------:R-:W-:Y:S01]  /*5410*/  SHF.R.U32.HI R71, RZ, 0x6, R70 ;  /* 0x00000006ff477819 */ /* 0x000fe20000011646 */
[----:B------:R-:W-:-:S03]  /*5420*/  IMAD R15, R15, c[0x0][0x188], RZ ;  /* 0x000062000f0f7a24 */ /* 0x000fc600078e02ff */
[----:B------:R-:W-:Y:S01]  /*5430*/  SGXT.U32 R71, R71, 0x3 ;  /* 0x000000034747781a */ /* 0x000fe20000000000 */
[----:B------:R0:W2:Y:S01]  /*5440*/  @!P0 LDG.E.U16 R18, [R12.64] ;  /* 0x000000060c128981 */ /* 0x0000a2000c1e1500 */
[----:B------:R-:W-:Y:S01]  /*5450*/  PRMT R17, RZ, 0x7610, R17 ;  /* 0x00007610ff117816 */ /* 0x000fe20000000011 */
[----:B0-----:R-:W-:Y:S01]  /*5460*/  IMAD.WIDE R12, R15, 0x2, R10 ;  /* 0x000000020f0c7825 */ /* 0x001fe200078e020a */
[----:B------:R-:W-:-:S04]  /*5470*/  LOP3.LUT R15, R71, 0x40, RZ, 0xfc, !PT ;  /* 0x00000040470f7812 */ /* 0x000fc800078efcff */
[----:B------:R0:W2:Y:S01]  /*5480*/  @!P1 LDG.E.U16 R17, [R12.64] ;  /* 0x000000060c119981 */ /* 0x0000a2000c1e1500 */
[----:B------:R-:W-:-:S04]  /*5490*/  IMAD R15, R15, c[0x0][0x188], RZ ;  /* 0x000062000f0f7a24 */ /* 0x000fc800078e02ff */
[----:B0-----:R-:W-:Y:S02]  /*54a0*/  IMAD.WIDE R12, R15, 0x2, R10 ;  /* 0x000000020f0c7825 */ /* 0x001fe400078e020a */
[----:B------:R-:W0:Y:S01]  /*54b0*/  S2R R15, SR_TID.X ;  /* 0x00000000000f7919 */ /* 0x000e220000002100 */
[----:B------:R-:W-:Y:S02]  /*54c0*/  SHF.R.U32.HI R70, RZ, 0x6, R70 ;  /* 0x00000006ff467819 */ /* 0x000fe40000011646 */
[----:B------:R-:W-:Y:S02]  /*54d0*/  ISETP.GE.AND P0, PT, R9, UR4, PT ;  /* 0x0000000409007c0c */ /* 0x000fe4000bf06270 */
[----:B------:R-:W-:Y:S02]  /*54e0*/  LOP3.LUT R9, R71, 0x48, RZ, 0xfc, !PT ;  /* 0x0000004847097812 */ /* 0x000fe400078efcff */
[----:B------:R-:W-:Y:S02]  /*54f0*/  SGXT.U32 R70, R70, 0x3 ;  /* 0x000000034646781a */ /* 0x000fe40000000000 */
[----:B------:R-:W-:-:S02]  /*5500*/  ISETP.GE.AND P1, PT, R9, UR4, PT ;  /* 0x0000000409007c0c */ /* 0x000fc4000bf26270 */
[----:B------:R-:W-:Y:S02]  /*5510*/  LOP3.LUT R9, R70, 0x50, RZ, 0xfc, !PT ;  /* 0x0000005046097812 */ /* 0x000fe400078efcff */
[----:B------:R-:W1:Y:S01]  /*5520*/  S2R R70, SR_TID.X ;  /* 0x0000000000467919 */ /* 0x000e620000002100 */
[----:B------:R-:W-:-:S06]  /*5530*/  PRMT R21, RZ, 0x7610, R21 ;  /* 0x00007610ff157816 */ /* 0x000fcc0000000015 */
[----:B------:R1:W2:Y:S01]  /*5540*/  @!P0 LDG.E.U16 R21, [R12.64] ;  /* 0x000000060c158981 */ /* 0x0002a2000c1e1500 */
[----:B0-----:R-:W-:-:S04]  /*5550*/  SHF.R.U32.HI R71, RZ, 0x6, R15 ;  /* 0x00000006ff477819 */ /* 0x001fc8000001160f */
[----:B------:R-:W-:Y:S02]  /*5560*/  SGXT.U32 R71, R71, 0x3 ;  /* 0x000000034747781a */ /* 0x000fe40000000000 */
[----:B------:R-:W-:Y:S02]  /*5570*/  ISETP.GE.AND P0, PT, R9, UR4, PT ;  /* 0x0000000409007c0c */ /* 0x000fe4000bf06270 */
[----:B------:R-:W-:Y:S02]  /*5580*/  LOP3.LUT R9, R71, 0x48, RZ, 0xfc, !PT ;  /* 0x0000004847097812 */ /* 0x000fe400078efcff */
[----:B------:R-:W-:-:S03]  /*5590*/  SHF.R.U32.HI R15, RZ, 0x6, R15 ;  /* 0x00000006ff0f7819 */ /* 0x000fc6000001160f */
[----:B------:R-:W-:Y:S01]  /*55a0*/  IMAD R9, R9, c[0x0][0x188], RZ ;  /* 0x0000620009097a24 */ /* 0x000fe200078e02ff */
[----:B------:R-:W-:-:S03]  /*55b0*/  SGXT.U32 R15, R15, 0x3 ;  /* 0x000000030f0f781a */ /* 0x000fc60000000000 */
[----:B-1----:R-:W-:Y:S01]  /*55c0*/  IMAD.WIDE R12, R9, 0x2, R10 ;  /* 0x00000002090c7825 */ /* 0x002fe200078e020a */
[----:B------:R-:W-:Y:S02]  /*55d0*/  LOP3.LUT R9, R15, 0x50, RZ, 0xfc, !PT ;  /* 0x000000500f097812 */ /* 0x000fe400078efcff */
[----:B------:R-:W-:Y:S02]  /*55e0*/  SHF.R.U32.HI R15, RZ, 0x6, R70 ;  /* 0x00000006ff0f7819 */ /* 0x000fe40000011646 */
[----:B------:R-:W-:Y:S01]  /*55f0*/  PRMT R20, RZ, 0x7610, R20 ;  /* 0x00007610ff147816 */ /* 0x000fe20000000014 */
[----:B------:R-:W-:Y:S01]  /*5600*/  IMAD R9, R9, c[0x0][0x188], RZ ;  /* 0x0000620009097a24 */ /* 0x000fe200078e02ff */
[----:B------:R-:W-:-:S04]  /*5610*/  SGXT.U32 R15, R15, 0x3 ;  /* 0x000000030f0f781a */ /* 0x000fc80000000000 */
[----:B------:R0:W2:Y:S02]  /*5620*/  @!P1 LDG.E.U16 R20, [R12.64] ;  /* 0x000000060c149981 */ /* 0x0000a4000c1e1500 */
[----:B0-----:R-:W-:Y:S01]  /*5630*/  IMAD.WIDE R12, R9, 0x2, R10 ;  /* 0x00000002090c7825 */ /* 0x001fe200078e020a */
[----:B------:R-:W-:Y:S02]  /*5640*/  LOP3.LUT R9, R15, 0x58, RZ, 0xfc, !PT ;  /* 0x000000580f097812 */ /* 0x000fe400078efcff */
[----:B------:R-:W0:Y:S01]  /*5650*/  S2R R15, SR_TID.X ;  /* 0x00000000000f7919 */ /* 0x000e220000002100 */
[----:B------:R-:W-:Y:S02]  /*5660*/  PRMT R69, RZ, 0x7610, R69 ;  /* 0x00007610ff457816 */ /* 0x000fe40000000045 */
[----:B------:R-:W-:-:S04]  /*5670*/  SHF.R.U32.HI R70, RZ, 0x6, R70 ;  /* 0x00000006ff467819 */ /* 0x000fc80000011646 */
[----:B------:R-:W-:Y:S01]  /*5680*/  SGXT.U32 R70, R70, 0x3 ;  /* 0x000000034646781a */ /* 0x000fe20000000000 */
[----:B------:R1:W2:Y:S01]  /*5690*/  @!P0 LDG.E.U16 R69, [R12.64] ;  /* 0x000000060c458981 */ /* 0x0002a2000c1e1500 */
[----:B------:R-:W-:Y:S02]  /*56a0*/  ISETP.GE.AND P0, PT, R9, UR4, PT ;  /* 0x0000000409007c0c */ /* 0x000fe4000bf06270 */
[----:B------:R-:W-:Y:S02]  /*56b0*/  LOP3.LUT R9, R70, 0x58, RZ, 0xfc, !PT ;  /* 0x0000005846097812 */ /* 0x000fe400078efcff */
[----:B------:R-:W-:-:S03]  /*56c0*/  PRMT R16, RZ, 0x7610, R16 ;  /* 0x00007610ff107816 */ /* 0x000fc60000000010 */
[----:B------:R-:W-:Y:S01]  /*56d0*/  IMAD R9, R9, c[0x0][0x188], RZ ;  /* 0x0000620009097a24 */ /* 0x000fe200078e02ff */
[----:B0-----:R-:W-:-:S03]  /*56e0*/  SHF.R.U32.HI R71, RZ, 0x6, R15 ;  /* 0x00000006ff477819 */ /* 0x001fc6000001160f */
[----:B-1----:R-:W-:Y:S01]  /*56f0*/  IMAD.WIDE R12, R9, 0x2, R10 ;  /* 0x00000002090c7825 */ /* 0x002fe200078e020a */
[----:B------:R-:W-:Y:S02]  /*5700*/  SGXT.U32 R71, R71, 0x3 ;  /* 0x000000034747781a */ /* 0x000fe40000000000 */
[----:B------:R-:W-:Y:S02]  /*5710*/  SHF.R.U32.HI R70, RZ, 0x6, R15 ;  /* 0x00000006ff467819 */ /* 0x000fe4000001160f */
[----:B------:R0:W2:Y:S01]  /*5720*/  @!P0 LDG.E.U16 R16, [R12.64] ;  /* 0x000000060c108981 */ /* 0x0000a2000c1e1500 */
[----:B------:R-:W-:-:S04]  /*5730*/  LOP3.LUT R15, R71, 0x60, RZ, 0xfc, !PT ;  /* 0x00000060470f7812 */ /* 0x000fc800078efcff */
[----:B------:R-:W-:Y:S02]  /*5740*/  ISETP.GE.AND P0, PT, R15, UR4, PT ;  /* 0x000000040f007c0c */ /* 0x000fe4000bf06270 */
[----:B------:R-:W1:Y:S01]  /*5750*/  S2R R15, SR_TID.X ;  /* 0x00000000000f7919 */ /* 0x000e620000002100 */
[----:B------:R-:W-:Y:S02]  /*5760*/  LOP3.LUT R9, R71, 0x60, RZ, 0xfc, !PT ;  /* 0x0000006047097812 */ /* 0x000fe400078efcff */
[----:B------:R-:W-:-:S03]  /*5770*/  SGXT.U32 R70, R70, 0x3 ;  /* 0x000000034646781a */ /* 0x000fc60000000000 */
[----:B------:R-:W-:Y:S01]  /*5780*/  IMAD R9, R9, c[0x0][0x188], RZ ;  /* 0x0000620009097a24 */ /* 0x000fe200078e02ff */
[----:B------:R-:W-:-:S03]  /*5790*/  PRMT R19, RZ, 0x7610, R19 ;  /* 0x00007610ff137816 */ /* 0x000fc60000000013 */
[----:B0-----:R-:W-:Y:S01]  /*57a0*/  IMAD.WIDE R12, R9, 0x2, R10 ;  /* 0x00000002090c7825 */ /* 0x001fe200078e020a */
[----:B------:R-:W-:Y:S02]  /*57b0*/  LOP3.LUT R62, R70, 0x68, RZ, 0xfc, !PT ;  /* 0x00000068463e7812 */ /* 0x000fe400078efcff */
[----:B------:R-:W-:Y:S02]  /*57c0*/  SHF.R.U32.HI R14, RZ, 0x6, R14 ;  /* 0x00000006ff0e7819 */ /* 0x000fe4000001160e */
[----:B------:R0:W2:Y:S01]  /*57d0*/  @!P0 LDG.E.U16 R19, [R12.64] ;  /* 0x000000060c138981 */ /* 0x0000a2000c1e1500 */
[----:B-1----:R-:W-:-:S04]  /*57e0*/  SHF.R.U32.HI R15, RZ, 0x6, R15 ;  /* 0x00000006ff0f7819 */ /* 0x002fc8000001160f */
[----:B------:R-:W-:Y:S02]  /*57f0*/  SGXT.U32 R15, R15, 0x3 ;  /* 0x000000030f0f781a */ /* 0x000fe40000000000 */
[----:B------:R-:W-:Y:S02]  /*5800*/  ISETP.GE.AND P0, PT, R62, UR4, PT ;  /* 0x000000043e007c0c */ /* 0x000fe4000bf06270 */
[----:B------:R-:W-:Y:S02]  /*5810*/  LOP3.LUT R15, R15, 0x68, RZ, 0xfc, !PT ;  /* 0x000000680f0f7812 */ /* 0x000fe400078efcff */
[----:B------:R-:W-:Y:S02]  /*5820*/  LOP3.LUT R9, R70, 0x70, RZ, 0xfc, !PT ;  /* 0x0000007046097812 */ /* 0x000fe400078efcff */
[----:B------:R-:W-:Y:S01]  /*5830*/  SGXT.U32 R14, R14, 0x3 ;  /* 0x000000030e0e781a */ /* 0x000fe20000000000 */
[----:B------:R-:W-:Y:S01]  /*5840*/  IMAD R15, R15, c[0x0][0x188], RZ ;  /* 0x000062000f0f7a24 */ /* 0x000fe200078e02ff */
[----:B------:R-:W-:-:S02]  /*5850*/  ISETP.GE.AND P1, PT, R9, UR4, PT ;  /* 0x0000000409007c0c */ /* 0x000fc4000bf26270 */
[----:B------:R-:W-:Y:S01]  /*5860*/  PRMT R22, RZ, 0x7610, R22 ;  /* 0x00007610ff167816 */ /* 0x000fe20000000016 */
[----:B0-----:R-:W-:Y:S01]  /*5870*/  IMAD.WIDE R12, R15, 0x2, R10 ;  /* 0x000000020f0c7825 */ /* 0x001fe200078e020a */
[----:B------:R-:W2:Y:S01]  /*5880*/  LDL.LU R9, [R1+0xc8] ;  /* 0x0000c80001097983 */ /* 0x000ea20000300800 */
[C---:B------:R-:W-:Y:S02]  /*5890*/  LOP3.LUT R15, R14.reuse, 0x78, RZ, 0xfc, !PT ;  /* 0x000000780e0f7812 */ /* 0x040fe400078efcff */
[----:B------:R-:W-:Y:S01]  /*58a0*/  LOP3.LUT R14, R14, 0x70, RZ, 0xfc, !PT ;  /* 0x000000700e0e7812 */ /* 0x000fe200078efcff */
[----:B------:R-:W2:Y:S04]  /*58b0*/  LDL.LU R62, [R1+0x20] ;  /* 0x00002000013e7983 */ /* 0x000ea80000300800 */
[----:B------:R0:W4:Y:S01]  /*58c0*/  @!P0 LDG.E.U16 R22, [R12.64] ;  /* 0x000000060c168981 */ /* 0x000122000c1e1500 */
[----:B------:R-:W-:Y:S01]  /*58d0*/  IMAD R14, R14, c[0x0][0x188], RZ ;  /* 0x000062000e0e7a24 */ /* 0x000fe200078e02ff */
[----:B------:R-:W-:-:S02]  /*58e0*/  ISETP.GE.AND P0, PT, R15, UR4, PT ;  /* 0x000000040f007c0c */ /* 0x000fc4000bf06270 */
[----:B------:R-:W-:Y:S02]  /*58f0*/  LOP3.LUT R15, R8, 0x78, RZ, 0xfc, !PT ;  /* 0x00000078080f7812 */ /* 0x000fe400078efcff */
[----:B------:R-:W-:Y:S01]  /*5900*/  PRMT R28, RZ, 0x7610, R28 ;  /* 0x00007610ff1c7816 */ /* 0x000fe2000000001c */
[--C-:B0-----:R-:W-:Y:S02]  /*5910*/  IMAD.WIDE R12, R14, 0x2, R10.reuse ;  /* 0x000000020e0c7825 */ /* 0x101fe400078e020a */
[----:B------:R-:W4:Y:S02]  /*5920*/  LDL R14, [R1+0xbc] ;  /* 0x0000bc00010e7983 */ /* 0x000f240000100800 */
[----:B------:R-:W-:Y:S02]  /*5930*/  IMAD R15, R15, c[0x0][0x188], RZ ;  /* 0x000062000f0f7a24 */ /* 0x000fe400078e02ff */
[----:B------:R0:W4:Y:S04]  /*5940*/  @!P1 LDG.E.U16 R28, [R12.64] ;  /* 0x000000060c1c9981 */ /* 0x000128000c1e1500 */
[----:B------:R1:W-:Y:S01]  /*5950*/  STL [R1+0x134], R10 ;  /* 0x0001340a01007387 */ /* 0x0003e20000100800 */
[----:B0-----:R-:W-:-:S03]  /*5960*/  IMAD.WIDE R12, R15, 0x2, R10 ;  /* 0x000000020f0c7825 */ /* 0x001fc600078e020a */
[----:B-1----:R-:W4:Y:S04]  /*5970*/  LDL.LU R10, [R1+0x10] ;  /* 0x00001000010a7983 */ /* 0x002f280000300800 */
[----:B------:R0:W-:Y:S04]  /*5980*/  STL [R1+0x130], R11 ;  /* 0x0001300b01007387 */ /* 0x0001e80000100800 */
[----:B0-----:R-:W4:Y:S04]  /*5990*/  LDL.LU R11, [R1+0x18] ;  /* 0x00001800010b7983 */ /* 0x001f280000300800 */
[----:B------:R-:W0:Y:S01]  /*59a0*/  S2R R8, SR_TID.X ;  /* 0x0000000000087919 */ /* 0x000e220000002100 */
[----:B------:R-:W-:-:S06]  /*59b0*/  PRMT R31, RZ, 0x7610, R31 ;  /* 0x00007610ff1f7816 */ /* 0x000fcc000000001f */
[----:B------:R3:W4:Y:S04]  /*59c0*/  @!P0 LDG.E.U16 R31, [R12.64] ;  /* 0x000000060c1f8981 */ /* 0x000728000c1e1500 */
[----:B------:R-:W-:Y:S01]  /*59d0*/  BAR.SYNC.DEFER_BLOCKING 0x0 ;  /* 0x0000000000007b1d */ /* 0x000fe20000010000 */
[----:B------:R-:W-:Y:S02]  /*59e0*/  PRMT R37, RZ, 0x7610, R37 ;  /* 0x00007610ff257816 */ /* 0x000fe40000000025 */
[----:B---3--:R-:W-:Y:S02]  /*59f0*/  IADD3 R12, P1, R63, R7, RZ ;  /* 0x000000073f0c7210 */ /* 0x008fe40007f3e0ff */
[----:B0-----:R-:W-:-:S04]  /*5a00*/  LOP3.LUT R8, R8, 0x7f, RZ, 0xc0, !PT ;  /* 0x0000007f08087812 */ /* 0x001fc800078ec0ff */
[----:B------:R-:W-:Y:S02]  /*5a10*/  ISETP.GE.AND P0, PT, R8, UR4, PT ;  /* 0x0000000408007c0c */ /* 0x000fe4000bf06270 */
[----:B------:R-:W3:Y:S01]  /*5a20*/  LDL.LU R8, [R1+0x24] ;  /* 0x0000240001087983 */ /* 0x000ee20000300800 */
[----:B------:R-:W-:Y:S01]  /*5a30*/  PRMT R39, RZ, 0x7610, R39 ;  /* 0x00007610ff277816 */ /* 0x000fe20000000027 */
[----:B--2---:R-:W-:Y:S02]  /*5a40*/  IMAD.X R13, R62, 0x1, R6, P1 ;  /* 0x000000013e0d7824 */ /* 0x004fe400008e0606 */
[----:B------:R0:W-:Y:S07]  /*5a50*/  STL [R1+0x138], R9 ;  /* 0x0001380901007387 */ /* 0x0001ee0000100800 */
[----:B------:R1:W2:Y:S02]  /*5a60*/  @!P0 LDG.E.U16 R37, [R12.64] ;  /* 0x000000060c258981 */ /* 0x0002a4000c1e1500 */
[----:B-1----:R-:W-:-:S02]  /*5a70*/  IADD3 R12, P1, R9, R7, RZ ;  /* 0x00000007090c7210 */ /* 0x002fc40007f3e0ff */
[----:B0-----:R-:W2:Y:S03]  /*5a80*/  LDL.LU R9, [R1+0xc] ;  /* 0x00000c0001097983 */ /* 0x001ea60000300800 */
[----:B----4-:R-:W-:Y:S01]  /*5a90*/  IMAD.X R13, R11, 0x1, R6, P1 ;  /* 0x000000010b0d7824 */ /* 0x010fe200008e0606 */
[----:B------:R0:W-:Y:S04]  /*5aa0*/  STL [R1+0x13c], R11 ;  /* 0x00013c0b01007387 */ /* 0x0001e80000100800 */
[----:B------:R1:W4:Y:S04]  /*5ab0*/  @!P0 LDG.E.U16 R39, [R12.64] ;  /* 0x000000060c278981 */ /* 0x000328000c1e1500 */
[----:B0-----:R-:W4:Y:S01]  /*5ac0*/  LDL.LU R11, [R1+0x11c] ;  /* 0x00011c00010b7983 */ /* 0x001f220000300800 */
[----:B-1----:R-:W-:-:S03]  /*5ad0*/  IADD3 R12, P1, R10, R7, RZ ;  /* 0x000000070a0c7210 */ /* 0x002fc60007f3e0ff */
[----:B------:R0:W-:Y:S04]  /*5ae0*/  STL [R1+0x140], R10 ;  /* 0x0001400a01007387 */ /* 0x0001e80000100800 */
[----:B0-----:R-:W4:Y:S01]  /*5af0*/  LDL.LU R10, [R1+0xb8] ;  /* 0x0000b800010a7983 */ /* 0x001f220000300800 */
[----:B------:R-:W-:Y:S01]  /*5b00*/  PRMT R64, RZ, 0x7610, R64 ;  /* 0x00007610ff407816 */ /* 0x000fe20000000040 */
[----:B------:R-:W-:Y:S02]  /*5b10*/  IMAD.X R13, R104, 0x1, R6, P1 ;  /* 0x00000001680d7824 */ /* 0x000fe400008e0606 */
[----:B------:R0:W-:Y:S04]  /*5b20*/  STL [R1+0x144], R104 ;  /* 0x0001446801007387 */ /* 0x0001e80000100800 */
[----:B------:R1:W4:Y:S04]  /*5b30*/  @!P0 LDG.E.U16 R64, [R12.64] ;  /* 0x000000060c408981 */ /* 0x000328000c1e1500 */
[----:B0-----:R-:W4:Y:S01]  /*5b40*/  LDL.LU R104, [R1] ;  /* 0x0000000001687983 */ /* 0x001f220000300800 */
[----:B-1----:R-:W-:-:S03]  /*5b50*/  IADD3 R12, P1, R14, R7, RZ ;  /* 0x000000070e0c7210 */ /* 0x002fc60007f3e0ff */
[----:B------:R-:W4:Y:S01]  /*5b60*/  LDL R71, [R1+0x114] ;  /* 0x0001140001477983 */ /* 0x000f220000100800 */
[----:B------:R-:W-:-:S03]  /*5b70*/  PRMT R67, RZ, 0x7610, R67 ;  /* 0x00007610ff437816 */ /* 0x000fc60000000043 */
[----:B------:R-:W4:Y:S01]  /*5b80*/  LDL R70, [R1+0x10c] ;  /* 0x00010c0001467983 */ /* 0x000f220000100800 */
[----:B--2---:R-:W-:-:S03]  /*5b90*/  IMAD.X R13, R9, 0x1, R6, P1 ;  /* 0x00000001090d7824 */ /* 0x004fc600008e0606 */
[----:B------:R0:W-:Y:S01]  /*5ba0*/  STL [R1+0x148], R9 ;  /* 0x0001480901007387 */ /* 0x0001e20000100800 */
[----:B---3--:R-:W-:-:S03]  /*5bb0*/  IADD3 R14, P1, R8, R7, RZ ;  /* 0x00000007080e7210 */ /* 0x008fc60007f3e0ff */
[----:B------:R1:W2:Y:S02]  /*5bc0*/  @!P0 LDG.E.U16 R67, [R12.64] ;  /* 0x000000060c438981 */ /* 0x0002a4000c1e1500 */
[----:B------:R-:W-:Y:S02]  /*5bd0*/  IMAD.X R15, R5, 0x1, R6, P1 ;  /* 0x00000001050f7824 */ /* 0x000fe400008e0606 */
[----:B0-----:R-:W3:Y:S01]  /*5be0*/  LDL.LU R9, [R1+0xac] ;  /* 0x0000ac0001097983 */ /* 0x001ee20000300800 */
[----:B-1----:R-:W-:-:S03]  /*5bf0*/  PRMT R12, RZ, 0x7610, R12 ;  /* 0x00007610ff0c7816 */ /* 0x002fc6000000000c */
[----:B------:R-:W-:Y:S04]  /*5c00*/  STL [R1+0x1fc], R8 ;  /* 0x0001fc0801007387 */ /* 0x000fe80000100800 */
[----:B------:R4:W2:Y:S04]  /*5c10*/  @!P0 LDG.E.U16 R12, [R14.64] ;  /* 0x000000060e0c8981 */ /* 0x0008a8000c1e1500 */
[----:B------:R-:W-:Y:S01]  /*5c20*/  STL [R1+0x200], R5 ;  /* 0x0002000501007387 */ /* 0x000fe20000100800 */
[----:B----4-:R-:W-:-:S03]  /*5c30*/  IADD3 R14, P1, R11, R7, RZ ;  /* 0x000000070b0e7210 */ /* 0x010fc60007f3e0ff */
[----:B------:R0:W-:Y:S04]  /*5c40*/  STL [R1+0x14c], R11 ;  /* 0x00014c0b01007387 */ /* 0x0001e80000100800 */
[----:B0-----:R-:W4:Y:S01]  /*5c50*/  LDL.LU R11, [R1+0xb0] ;  /* 0x0000b000010b7983 */ /* 0x001f220000300800 */
[----:B------:R-:W-:-:S03]  /*5c60*/  IMAD.X R15, R10, 0x1, R6, P1 ;  /* 0x000000010a0f7824 */ /* 0x000fc600008e0606 */
[----:B------:R0:W-:Y:S04]  /*5c70*/  STL [R1+0x150], R10 ;  /* 0x0001500a01007387 */ /* 0x0001e80000100800 */
[----:B0-----:R-:W2:Y:S01]  /*5c80*/  LDL.LU R10, [R1+0xa8] ;  /* 0x0000a800010a7983 */ /* 0x001ea20000300800 */
[----:B------:R-:W-:-:S06]  /*5c90*/  PRMT R68, RZ, 0x7610, R68 ;  /* 0x00007610ff447816 */ /* 0x000fcc0000000044 */
[----:B------:R0:W4:Y:S01]  /*5ca0*/  @!P0 LDG.E.U16 R68, [R14.64] ;  /* 0x000000060e448981 */ /* 0x000122000c1e1500 */
[----:B------:R-:W-:Y:S02]  /*5cb0*/  PRMT R66, RZ, 0x7610, R66 ;  /* 0x00007610ff427816 */ /* 0x000fe40000000042 */
[----:B0-----:R-:W-:-:S05]  /*5cc0*/  IADD3 R14, P1, R104, R7, RZ ;  /* 0x00000007680e7210 */ /* 0x001fca0007f3e0ff */
[----:B------:R-:W-:Y:S01]  /*5cd0*/  IMAD.X R15, R100, 0x1, R6, P1 ;  /* 0x00000001640f7824 */ /* 0x000fe200008e0606 */
[----:B------:R-:W-:Y:S04]  /*5ce0*/  STL [R1+0x154], R104 ;  /* 0x0001546801007387 */ /* 0x000fe80000100800 */
[----:B------:R3:W4:Y:S04]  /*5cf0*/  @!P0 LDG.E.U16 R66, [R14.64] ;  /* 0x000000060e428981 */ /* 0x000728000c1e1500 */
[----:B------:R0:W-:Y:S04]  /*5d00*/  STL [R1+0x158], R100 ;  /* 0x0001586401007387 */ /* 0x0001e80000100800 */
[----:B-----5:R1:W-:Y:S04]  /*5d10*/  STS.U16 [R2+0x10000], R65 ;  /* 0x0100004102007388 */ /* 0x0203e80000000400 */
[----:B0-----:R-:W4:Y:S01]  /*5d20*/  LDL.LU R100, [R1+0x9c] ;  /* 0x00009c0001647983 */ /* 0x001f220000300800 */
[----:B-1----:R-:W-:-:S02]  /*5d30*/  PRMT R65, RZ, 0x7610, R65 ;  /* 0x00007610ff417816 */ /* 0x002fc40000000041 */
[----:B---3--:R-:W-:-:S05]  /*5d40*/  IADD3 R14, P1, R9, R7, RZ ;  /* 0x00000007090e7210 */ /* 0x008fca0007f3e0ff */
[----:B------:R-:W-:Y:S01]  /*5d50*/  IMAD.X R15, R125, 0x1, R6, P1 ;  /* 0x000000017d0f7824 */ /* 0x000fe200008e0606 */
[----:B------:R-:W-:Y:S04]  /*5d60*/  STL [R1+0x15c], R9 ;  /* 0x00015c0901007387 */ /* 0x000fe80000100800 */
[----:B------:R0:W3:Y:S04]  /*5d70*/  @!P0 LDG.E.U16 R65, [R14.64] ;  /* 0x000000060e418981 */ /* 0x0000e8000c1e1500 */
[----:B------:R1:W-:Y:S04]  /*5d80*/  STL [R1+0x160], R125 ;  /* 0x0001607d01007387 */ /* 0x0003e80000100800 */
[----:B------:R-:W3:Y:S01]  /*5d90*/  LDL R5, [R1+0x104] ;  /* 0x0001040001057983 */ /* 0x000ee20000100800 */
[----:B0-----:R-:W-:-:S03]  /*5da0*/  IADD3 R14, P1, R71, R7, RZ ;  /* 0x00000007470e7210 */ /* 0x001fc60007f3e0ff */
[----:B-1----:R-:W3:Y:S04]  /*5db0*/  LDL.LU R125, [R1+0xa0] ;  /* 0x0000a000017d7983 */ /* 0x002ee80000300800 */
[----:B------:R-:W3:Y:S04]  /*5dc0*/  LDL.LU R9, [R1+0x110] ;  /* 0x0001100001097983 */ /* 0x000ee80000300800 */
[----:B------:R-:W3:Y:S01]  /*5dd0*/  LDL.LU R104, [R1+0xa4] ;  /* 0x0000a40001687983 */ /* 0x000ee20000300800 */
[----:B--2---:R-:W-:-:S03]  /*5de0*/  IMAD.X R15, R10, 0x1, R6, P1 ;  /* 0x000000010a0f7824 */ /* 0x004fc600008e0606 */
[----:B------:R0:W-:Y:S04]  /*5df0*/  STL [R1+0x164], R10 ;  /* 0x0001640a01007387 */ /* 0x0001e80000100800 */
[----:B0-----:R-:W2:Y:S04]  /*5e00*/  LDL.LU R10, [R1+0x98] ;  /* 0x00009800010a7983 */ /* 0x001ea80000300800 */
[----:B------:R0:W-:Y:S02]  /*5e10*/  STS.U16 [R2+0x10400], R38 ;  /* 0x0104002602007388 */ /* 0x0001e40000000400 */
[----:B0-----:R-:W-:-:S02]  /*5e20*/  PRMT R38, RZ, 0x7610, R38 ;  /* 0x00007610ff267816 */ /* 0x001fc40000000026 */
[----:B------:R0:W-:Y:S04]  /*5e30*/  STS.U16 [R2+0x10800], R36 ;  /* 0x0108002402007388 */ /* 0x0001e80000000400 */
[----:B------:R1:W3:Y:S01]  /*5e40*/  @!P0 LDG.E.U16 R38, [R14.64] ;  /* 0x000000060e268981 */ /* 0x0002e2000c1e1500 */
[----:B0-----:R-:W-:Y:S02]  /*5e50*/  PRMT R36, RZ, 0x7610, R36 ;  /* 0x00007610ff247816 */ /* 0x001fe40000000024 */
[----:B-1----:R-:W-:-:S05]  /*5e60*/  IADD3 R14, P1, R122, R7, RZ ;  /* 0x000000077a0e7210 */ /* 0x002fca0007f3e0ff */
[----:B------:R-:W-:Y:S01]  /*5e70*/  IMAD.X R15, R98, 0x1, R6, P1 ;  /* 0x00000001620f7824 */ /* 0x000fe200008e0606 */
[----:B------:R-:W-:Y:S04]  /*5e80*/  STL [R1+0x168], R122 ;  /* 0x0001687a01007387 */ /* 0x000fe80000100800 */
[----:B------:R4:W3:Y:S04]  /*5e90*/  @!P0 LDG.E.U16 R36, [R14.64] ;  /* 0x000000060e248981 */ /* 0x0008e8000c1e1500 */
[----:B------:R0:W-:Y:S01]  /*5ea0*/  STL [R1+0x16c], R98 ;  /* 0x00016c6201007387 */ /* 0x0001e20000100800 */
[----:B----4-:R-:W-:-:S03]  /*5eb0*/  IADD3 R14, P1, R100, R7, RZ ;  /* 0x00000007640e7210 */ /* 0x010fc60007f3e0ff */
[----:B------:R1:W-:Y:S04]  /*5ec0*/  STS.U16 [R2+0x10c00], R30 ;  /* 0x010c001e02007388 */ /* 0x0003e80000000400 */
[----:B0-----:R-:W4:Y:S01]  /*5ed0*/  LDL.LU R98, [R1+0x8c] ;  /* 0x00008c0001627983 */ /* 0x001f220000300800 */
[----:B------:R-:W-:Y:S01]  /*5ee0*/  IMAD.X R15, R121, 0x1, R6, P1 ;  /* 0x00000001790f7824 */ /* 0x000fe200008e0606 */
[----:B-1----:R-:W-:Y:S02]  /*5ef0*/  PRMT R30, RZ, 0x7610, R30 ;  /* 0x00007610ff1e7816 */ /* 0x002fe4000000001e */
[----:B------:R-:W-:Y:S04]  /*5f00*/  STL [R1+0x170], R100 ;  /* 0x0001706401007387 */ /* 0x000fe80000100800 */
[----:B------:R0:W-:Y:S04]  /*5f10*/  STL [R1+0x174], R121 ;  /* 0x0001747901007387 */ /* 0x0001e80000100800 */
[----:B------:R1:W3:Y:S04]  /*5f20*/  @!P0 LDG.E.U16 R30, [R14.64] ;  /* 0x000000060e1e8981 */ /* 0x0002e8000c1e1500 */
[----:B------:R-:W3:Y:S04]  /*5f30*/  LDL R8, [R1+0xfc] ;  /* 0x0000fc0001087983 */ /* 0x000ee80000100800 */
[----:B0-----:R-:W3:Y:S01]  /*5f40*/  LDL.LU R121, [R1+0x90] ;  /* 0x0000900001797983 */ /* 0x001ee20000300800 */
[----:B-1----:R-:W-:-:S03]  /*5f50*/  IADD3 R14, P1, R70, R7, RZ ;  /* 0x00000007460e7210 */ /* 0x002fc60007f3e0ff */
[----:B------:R-:W3:Y:S04]  /*5f60*/  LDL.LU R100, [R1+0x108] ;  /* 0x0001080001647983 */ /* 0x000ee80000300800 */
[----:B------:R0:W-:Y:S04]  /*5f70*/  STS.U16 [R2+0x11000], R29 ;  /* 0x0110001d02007388 */ /* 0x0001e80000000400 */
[----:B------:R-:W3:Y:S01]  /*5f80*/  LDL.LU R122, [R1+0x94] ;  /* 0x00009400017a7983 */ /* 0x000ee20000300800 */
[----:B0-----:R-:W-:Y:S01]  /*5f90*/  PRMT R29, RZ, 0x7610, R29 ;  /* 0x00007610ff1d7816 */ /* 0x001fe2000000001d */
[----:B--2---:R-:W-:-:S02]  /*5fa0*/  IMAD.X R15, R10, 0x1, R6, P1 ;  /* 0x000000010a0f7824 */ /* 0x004fc400008e0606 */
[----:B------:R0:W-:Y:S04]  /*5fb0*/  STL [R1+0x178], R10 ;  /* 0x0001780a01007387 */ /* 0x0001e80000100800 */
[----:B------:R1:W2:Y:S04]  /*5fc0*/  @!P0 LDG.E.U16 R29, [R14.64] ;  /* 0x000000060e1d8981 */ /* 0x0002a8000c1e1500 */
[----:B0-----:R-:W2:Y:S01]  /*5fd0*/  LDL.LU R10, [R1+0x88] ;  /* 0x00008800010a7983 */ /* 0x001ea20000300800 */
[----:B-1----:R-:W-:-:S03]  /*5fe0*/  IADD3 R14, P1, R118, R7, RZ ;  /* 0x00000007760e7210 */ /* 0x002fc60007f3e0ff */
[----:B------:R-:W-:Y:S02]  /*5ff0*/  STL [R1+0x17c], R118 ;  /* 0x00017c7601007387 */ /* 0x000fe40000100800 */
[----:B------:R-:W-:Y:S02]  /*6000*/  IMAD.X R15, R96, 0x1, R6, P1 ;  /* 0x00000001600f7824 */ /* 0x000fe400008e0606 */
[----:B------:R0:W-:Y:S04]  /*6010*/  STL [R1+0x180], R96 ;  /* 0x0001806001007387 */ /* 0x0001e80000100800 */
[----:B0-----:R-:W2:Y:S04]  /*6020*/  LDL.LU R96, [R1+0x7c] ;  /* 0x00007c0001607983 */ /* 0x001ea80000300800 */
[----:B------:R0:W-:Y:S02]  /*6030*/  STS.U16 [R2+0x11400], R23 ;  /* 0x0114001702007388 */ /* 0x0001e40000000400 */
[----:B0-----:R-:W-:-:S02]  /*6040*/  PRMT R23, RZ, 0x7610, R23 ;  /* 0x00007610ff177816 */ /* 0x001fc40000000017 */
[----:B------:R0:W-:Y:S04]  /*6050*/  STS.U16 [R2+0x11800], R18 ;  /* 0x0118001202007388 */ /* 0x0001e80000000400 */
[----:B------:R4:W2:Y:S01]  /*6060*/  @!P0 LDG.E.U16 R23, [R14.64] ;  /* 0x000000060e178981 */ /* 0x0008a2000c1e1500 */
[----:B0-----:R-:W-:Y:S02]  /*6070*/  PRMT R18, RZ, 0x7610, R18 ;  /* 0x00007610ff127816 */ /* 0x001fe40000000012 */
[----:B----4-:R-:W-:-:S05]  /*6080*/  IADD3 R14, P1, R98, R7, RZ ;  /* 0x00000007620e7210 */ /* 0x010fca0007f3e0ff */
[----:B------:R-:W-:Y:S01]  /*6090*/  IMAD.X R15, R117, 0x1, R6, P1 ;  /* 0x00000001750f7824 */ /* 0x000fe200008e0606 */
[----:B------:R-:W-:Y:S04]  /*60a0*/  STL [R1+0x184], R98 ;  /* 0x0001846201007387 */ /* 0x000fe80000100800 */
[----:B------:R3:W4:Y:S04]  /*60b0*/  @!P0 LDG.E.U16 R18, [R14.64] ;  /* 0x000000060e128981 */ /* 0x000728000c1e1500 */
[----:B------:R0:W-:Y:S01]  /*60c0*/  STL [R1+0x188], R117 ;  /* 0x0001887501007387 */ /* 0x0001e20000100800 */
[----:B---3--:R-:W-:-:S03]  /*60d0*/  IADD3 R14, P1, R5, R7, RZ ;  /* 0x00000007050e7210 */ /* 0x008fc60007f3e0ff */
[----:B------:R-:W3:Y:S04]  /*60e0*/  LDL R5, [R1+0xf4] ;  /* 0x0000f40001057983 */ /* 0x000ee80000100800 */
[----:B0-----:R-:W3:Y:S04]  /*60f0*/  LDL.LU R117, [R1+0x80] ;  /* 0x0000800001757983 */ /* 0x001ee80000300800 */
[----:B------:R0:W-:Y:S04]  /*6100*/  STS.U16 [R2+0x11c00], R17 ;  /* 0x011c001102007388 */ /* 0x0001e80000000400 */
[----:B------:R-:W3:Y:S04]  /*6110*/  LDL.LU R98, [R1+0x100] ;  /* 0x0001000001627983 */ /* 0x000ee80000300800 */
[----:B------:R-:W3:Y:S01]  /*6120*/  LDL.LU R118, [R1+0x84] ;  /* 0x0000840001767983 */ /* 0x000ee20000300800 */
[----:B0-----:R-:W-:-:S03]  /*6130*/  PRMT R17, RZ, 0x7610, R17 ;  /* 0x00007610ff117816 */ /* 0x001fc60000000011 */
[----:B------:R-:W-:Y:S04]  /*6140*/  STS.U16 [R2+0x12400], R20 ;  /* 0x0124001402007388 */ /* 0x000fe80000000400 */
[----:B------:R-:W-:Y:S01]  /*6150*/  STS.U16 [R2+0x12000], R21 ;  /* 0x0120001502007388 */ /* 0x000fe20000000400 */
[----:B--2---:R-:W-:-:S03]  /*6160*/  IMAD.X R15, R10, 0x1, R6, P1 ;  /* 0x000000010a0f7824 */ /* 0x004fc600008e0606 */
[----:B------:R0:W-:Y:S04]  /*6170*/  STL [R1+0x18c], R10 ;  /* 0x00018c0a01007387 */ /* 0x0001e80000100800 */
[----:B------:R1:W2:Y:S04]  /*6180*/  @!P0 LDG.E.U16 R17, [R14.64] ;  /* 0x000000060e118981 */ /* 0x0002a8000c1e1500 */
[----:B0-----:R-:W2:Y:S01]  /*6190*/  LDL.LU R10, [R1+0x78] ;  /* 0x00007800010a7983 */ /* 0x001ea20000300800 */
[----:B-1----:R-:W-:-:S03]  /*61a0*/  IADD3 R14, P1, R114, R7, RZ ;  /* 0x00000007720e7210 */ /* 0x002fc60007f3e0ff */
[----:B------:R-:W-:Y:S02]  /*61b0*/  STL [R1+0x190], R114 ;  /* 0x0001907201007387 */ /* 0x000fe40000100800 */
[--C-:B------:R-:W-:Y:S01]  /*61c0*/  IMAD.X R15, R94, 0x1, R6.reuse, P1 ;  /* 0x000000015e0f7824 */ /* 0x100fe200008e0606 */
[----:B------:R-:W-:Y:S01]  /*61d0*/  IADD3 R20, P1, R96, R7, RZ ;  /* 0x0000000760147210 */ /* 0x000fe20007f3e0ff */
[----:B------:R-:W-:Y:S04]  /*61e0*/  STL [R1+0x194], R94 ;  /* 0x0001945e01007387 */ /* 0x000fe80000100800 */
[----:B------:R-:W-:Y:S01]  /*61f0*/  STL [R1+0x198], R96 ;  /* 0x0001986001007387 */ /* 0x000fe20000100800 */
[----:B------:R-:W-:-:S03]  /*6200*/  IMAD.X R21, R113, 0x1, R6, P1 ;  /* 0x0000000171157824 */ /* 0x000fc600008e0606 */
[----:B------:R0:W-:Y:S04]  /*6210*/  STL [R1+0x19c], R113 ;  /* 0x00019c7101007387 */ /* 0x0001e80000100800 */
[----:B0-----:R-:W3:Y:S01]  /*6220*/  LDL.LU R113, [R1+0x6c] ;  /* 0x00006c0001717983 */ /* 0x001ee20000300800 */
[----:B------:R-:W-:-:S06]  /*6230*/  PRMT R13, RZ, 0x7610, R13 ;  /* 0x00007610ff0d7816 */ /* 0x000fcc000000000d */
[----:B------:R0:W4:Y:S02]  /*6240*/  @!P0 LDG.E.U16 R13, [R14.64] ;  /* 0x000000060e0d8981 */ /* 0x000124000c1e1500 */
[----:B0-----:R-:W-:-:S06]  /*6250*/  PRMT R14, RZ, 0x7610, R14 ;  /* 0x00007610ff0e7816 */ /* 0x001fcc000000000e */
[----:B------:R0:W4:Y:S01]  /*6260*/  @!P0 LDG.E.U16 R14, [R20.64] ;  /* 0x00000006140e8981 */ /* 0x000122000c1e1500 */
[----:B------:R-:W-:Y:S02]  /*6270*/  PRMT R15, RZ, 0x7610, R15 ;  /* 0x00007610ff0f7816 */ /* 0x000fe4000000000f */
[-C--:B0-----:R-:W-:Y:S02]  /*6280*/  IADD3 R20, P1, R8, R7.reuse, RZ ;  /* 0x0000000708147210 */ /* 0x081fe40007f3e0ff */
[----:B------:R-:W4:Y:S04]  /*6290*/  LDL R8, [R1+0xec] ;  /* 0x0000ec0001087983 */ /* 0x000f280000100800 */
[----:B------:R-:W4:Y:S04]  /*62a0*/  LDL.LU R96, [R1+0x70] ;  /* 0x0000700001607983 */ /* 0x000f280000300800 */
[----:B------:R-:W4:Y:S04]  /*62b0*/  LDL.LU R94, [R1+0xf8] ;  /* 0x0000f800015e7983 */ /* 0x000f280000300800 */
[----:B------:R-:W4:Y:S04]  /*62c0*/  LDL.LU R114, [R1+0x74] ;  /* 0x0000740001727983 */ /* 0x000f280000300800 */
[----:B------:R0:W-:Y:S02]  /*62d0*/  STS.U16 [R2+0x12c00], R16 ;  /* 0x012c001002007388 */ /* 0x0001e40000000400 */
[----:B0-----:R-:W-:Y:S01]  /*62e0*/  PRMT R16, RZ, 0x7610, R16 ;  /* 0x00007610ff107816 */ /* 0x001fe20000000010 */
[----:B--2---:R-:W-:Y:S01]  /*62f0*/  IMAD.X R21, R10, 0x1, R6, P1 ;  /* 0x000000010a157824 */ /* 0x004fe200008e0606 */
[----:B------:R0:W-:Y:S04]  /*6300*/  STL [R1+0x1a0], R10 ;  /* 0x0001a00a01007387 */ /* 0x0001e80000100800 */
[----:B------:R1:W2:Y:S04]  /*6310*/  @!P0 LDG.E.U16 R15, [R20.64] ;  /* 0x00000006140f8981 */ /* 0x0002a8000c1e1500 */
[----:B0-----:R-:W2:Y:S01]  /*6320*/  LDL.LU R10, [R1+0x68] ;  /* 0x00006800010a7983 */ /* 0x001ea20000300800 */
[----:B-1----:R-:W-:-:S05]  /*6330*/  IADD3 R20, P1, R110, R7, RZ ;  /* 0x000000076e147210 */ /* 0x002fca0007f3e0ff */
[----:B------:R-:W-:Y:S01]  /*6340*/  IMAD.X R21, R92, 0x1, R6, P1 ;  /* 0x000000015c157824 */ /* 0x000fe200008e0606 */
[----:B------:R-:W-:Y:S04]  /*6350*/  STL [R1+0x1a4], R110 ;  /* 0x0001a46e01007387 */ /* 0x000fe80000100800 */
[----:B------:R3:W4:Y:S04]  /*6360*/  @!P0 LDG.E.U16 R16, [R20.64] ;  /* 0x0000000614108981 */ /* 0x000728000c1e1500 */
[----:B------:R-:W-:Y:S01]  /*6370*/  STL [R1+0x1a8], R92 ;  /* 0x0001a85c01007387 */ /* 0x000fe20000100800 */
[----:B---3--:R-:W-:-:S03]  /*6380*/  IADD3 R20, P1, R113, R7, RZ ;  /* 0x0000000771147210 */ /* 0x008fc60007f3e0ff */
[----:B------:R-:W-:Y:S02]  /*6390*/  STL [R1+0x1ac], R113 ;  /* 0x0001ac7101007387 */ /* 0x000fe40000100800 */
[----:B------:R-:W-:Y:S02]  /*63a0*/  IMAD.X R21, R109, 0x1, R6, P1 ;  /* 0x000000016d157824 */ /* 0x000fe400008e0606 */
[----:B------:R0:W-:Y:S04]  /*63b0*/  STL [R1+0x1b0], R109 ;  /* 0x0001b06d01007387 */ /* 0x0001e80000100800 */
[----:B0-----:R-:W3:Y:S04]  /*63c0*/  LDL.LU R109, [R1+0x5c] ;  /* 0x00005c00016d7983 */ /* 0x001ee80000300800 */
[----:B------:R0:W-:Y:S02]  /*63d0*/  STS.U16 [R2+0x13000], R19 ;  /* 0x0130001302007388 */ /* 0x0001e40000000400 */
[----:B0-----:R-:W-:-:S02]  /*63e0*/  PRMT R19, RZ, 0x7610, R19 ;  /* 0x00007610ff137816 */ /* 0x001fc40000000013 */
[----:B------:R0:W-:Y:S04]  /*63f0*/  STS.U16 [R2+0x13400], R22 ;  /* 0x0134001602007388 */ /* 0x0001e80000000400 */
[----:B------:R1:W4:Y:S01]  /*6400*/  @!P0 LDG.E.U16 R19, [R20.64] ;  /* 0x0000000614138981 */ /* 0x000322000c1e1500 */
[----:B0-----:R-:W-:Y:S02]  /*6410*/  PRMT R22, RZ, 0x7610, R22 ;  /* 0x00007610ff167816 */ /* 0x001fe40000000016 */
[-C--:B-1----:R-:W-:Y:S02]  /*6420*/  IADD3 R20, P1, R5, R7.reuse, RZ ;  /* 0x0000000705147210 */ /* 0x082fe40007f3e0ff */
        /* <DEDUP_REMOVED lines=10> */
[----:B-1----:R-:W-:-:S03]  /*64d0*/  IADD3 R20, P1, R106, R7, RZ ;  /* 0x000000076a147210 */ /* 0x002fc60007f3e0ff */
[----:B------:R-:W-:Y:S02]  /*64e0*/  STL [R1+0x1b8], R106 ;  /* 0x0001b86a01007387 */ /* 0x000fe40000100800 */
[----:B------:R-:W-:Y:S02]  /*64f0*/  IMAD.X R21, R90, 0x1, R6, P1 ;  /* 0x000000015a157824 */ /* 0x000fe400008e0606 */
[----:B------:R-:W-:Y:S04]  /*6500*/  STL [R1+0x1bc], R90 ;  /* 0x0001bc5a01007387 */ /* 0x000fe80000100800 */
[----:B------:R3:W2:Y:S04]  /*6510*/  @!P0 LDG.E.U16 R28, [R20.64] ;  /* 0x00000006141c8981 */ /* 0x0006a8000c1e1500 */
[----:B------:R-:W-:Y:S01]  /*6520*/  STL [R1+0x1c0], R2 ;  /* 0x0001c00201007387 */ /* 0x000fe20000100800 */
[----:B---3--:R-:W-:-:S03]  /*6530*/  IADD3 R20, P1, R109, R7, RZ ;  /* 0x000000076d147210 */ /* 0x008fc60007f3e0ff */
[----:B------:R0:W-:Y:S04]  /*6540*/  STL [R1+0x1c4], R109 ;  /* 0x0001c46d01007387 */ /* 0x0001e80000100800 */
[----:B0-----:R-:W3:Y:S01]  /*6550*/  LDL.LU R109, [R1+0x4c] ;  /* 0x00004c00016d7983 */ /* 0x001ee20000300800 */
[----:B------:R-:W-:-:S03]  /*6560*/  IMAD.X R21, R105, 0x1, R6, P1 ;  /* 0x0000000169157824 */ /* 0x000fc600008e0606 */
[----:B------:R0:W-:Y:S04]  /*6570*/  STL [R1+0x1c8], R105 ;  /* 0x0001c86901007387 */ /* 0x0001e80000100800 */
[----:B0-----:R-:W3:Y:S04]  /*6580*/  LDL.LU R105, [R1+0xe4] ;  /* 0x0000e40001697983 */ /* 0x001ee80000300800 */
[----:B------:R0:W-:Y:S02]  /*6590*/  STS.U16 [R2+0x13c00], R31 ;  /* 0x013c001f02007388 */ /* 0x0001e40000000400 */
[----:B0-----:R-:W-:-:S02]  /*65a0*/  PRMT R31, RZ, 0x7610, R31 ;  /* 0x00007610ff1f7816 */ /* 0x001fc4000000001f */
[----:B------:R0:W-:Y:S04]  /*65b0*/  STS.U16 [R2+0x12800], R69 ;  /* 0x0128004502007388 */ /* 0x0001e80000000400 */
[----:B------:R4:W3:Y:S04]  /*65c0*/  @!P0 LDG.E.U16 R31, [R20.64] ;  /* 0x00000006141f8981 */ /* 0x0008e8000c1e1500 */
[----:B------:R1:W-:Y:S04]  /*65d0*/  STS.U16 [R0], R37 ;  /* 0x0000002500007388 */ /* 0x0003e80000000400 */
[----:B0-----:R-:W3:Y:S01]  /*65e0*/  LDL.LU R2, [R1+0x50] ;  /* 0x0000500001027983 */ /* 0x001ee20000300800 */
[----:B----4-:R-:W-:-:S03]  /*65f0*/  IADD3 R20, P1, R8, R7, RZ ;  /* 0x0000000708147210 */ /* 0x010fc60007f3e0ff */
[----:B------:R0:W-:Y:S01]  /*6600*/  STS.U16 [R0+0x800], R39 ;  /* 0x0008002700007388 */ /* 0x0001e20000000400 */
[----:B-1----:R-:W-:-:S03]  /*6610*/  PRMT R37, RZ, 0x7610, R37 ;  /* 0x00007610ff257816 */ /* 0x002fc60000000025 */
[----:B------:R-:W4:Y:S04]  /*6620*/  LDL.LU R90, [R1+0xe8] ;  /* 0x0000e800015a7983 */ /* 0x000f280000300800 */
[----:B------:R-:W4:Y:S01]  /*6630*/  LDL.LU R106, [R1+0x54] ;  /* 0x00005400016a7983 */ /* 0x000f220000300800 */
[----:B0-----:R-:W-:-:S03]  /*6640*/  PRMT R39, RZ, 0x7610, R39 ;  /* 0x00007610ff277816 */ /* 0x001fc60000000027 */
[----:B------:R0:W-:Y:S02]  /*6650*/  STS.U16 [R0+0x1000], R64 ;  /* 0x0010004000007388 */ /* 0x0001e40000000400 */
[----:B0-----:R-:W-:Y:S01]  /*6660*/  PRMT R64, RZ, 0x7610, R64 ;  /* 0x00007610ff407816 */ /* 0x001fe20000000040 */
[----:B--2---:R-:W-:-:S05]  /*6670*/  IMAD.X R21, R10, 0x1, R6, P1 ;  /* 0x000000010a157824 */ /* 0x004fca00008e0606 */
[----:B------:R0:W2:Y:S02]  /*6680*/  @!P0 LDG.E.U16 R37, [R20.64] ;  /* 0x0000000614258981 */ /* 0x0000a4000c1e1500 */
[----:B0-----:R-:W-:-:S05]  /*6690*/  IADD3 R20, P1, R103, R7, RZ ;  /* 0x0000000767147210 */ /* 0x001fca0007f3e0ff */
[----:B------:R-:W-:-:S05]  /*66a0*/  IMAD.X R21, R86, 0x1, R6, P1 ;  /* 0x0000000156157824 */ /* 0x000fca00008e0606 */
[----:B------:R3:W2:Y:S04]  /*66b0*/  @!P0 LDG.E.U16 R39, [R20.64] ;  /* 0x0000000614278981 */ /* 0x0006a8000c1e1500 */
[----:B------:R-:W-:Y:S04]  /*66c0*/  STL [R1+0x1cc], R10 ;  /* 0x0001cc0a01007387 */ /* 0x000fe80000100800 */
[----:B------:R-:W-:Y:S01]  /*66d0*/  STL [R1+0x1d0], R103 ;  /* 0x0001d06701007387 */ /* 0x000fe20000100800 */
[----:B---3--:R-:W-:-:S03]  /*66e0*/  IADD3 R20, P1, R109, R7, RZ ;  /* 0x000000076d147210 */ /* 0x008fc60007f3e0ff */
[----:B------:R-:W-:Y:S02]  /*66f0*/  STL [R1+0x1d4], R86 ;  /* 0x0001d45601007387 */ /* 0x000fe40000100800 */
[----:B------:R-:W-:Y:S02]  /*6700*/  IMAD.X R21, R85, 0x1, R6, P1 ;  /* 0x0000000155157824 */ /* 0x000fe400008e0606 */
[----:B------:R0:W-:Y:S04]  /*6710*/  STL [R1+0x1d8], R109 ;  /* 0x0001d86d01007387 */ /* 0x0001e80000100800 */
[----:B------:R1:W3:Y:S04]  /*6720*/  @!P0 LDG.E.U16 R64, [R20.64] ;  /* 0x0000000614408981 */ /* 0x0002e8000c1e1500 */
[----:B0-----:R-:W2:Y:S01]  /*6730*/  LDL.LU R109, [R1+0x3c] ;  /* 0x00003c00016d7983 */ /* 0x001ea20000300800 */
[----:B-1----:R-:W-:-:S03]  /*6740*/  IADD3 R20, P1, R105, R7, RZ ;  /* 0x0000000769147210 */ /* 0x002fc60007f3e0ff */
[----:B------:R-:W-:Y:S04]  /*6750*/  STL [R1+0x1dc], R85 ;  /* 0x0001dc5501007387 */ /* 0x000fe80000100800 */
[----:B------:R0:W-:Y:S01]  /*6760*/  STL [R1+0x1e0], R105 ;  /* 0x0001e06901007387 */ /* 0x0001e20000100800 */
[----:B------:R-:W-:-:S03]  /*6770*/  IMAD.X R21, R5, 0x1, R6, P1 ;  /* 0x0000000105157824 */ /* 0x000fc600008e0606 */
[----:B------:R-:W3:Y:S04]  /*6780*/  LDL R8, [R1+0x2c] ;  /* 0x00002c0001087983 */ /* 0x000ee80000100800 */
[----:B------:R-:W3:Y:S04]  /*6790*/  LDL.LU R5, [R1+0x1c] ;  /* 0x00001c0001057983 */ /* 0x000ee80000300800 */
[----:B0-----:R-:W3:Y:S04]  /*67a0*/  LDL.LU R105, [R1+0x38] ;  /* 0x0000380001697983 */ /* 0x001ee80000300800 */
[----:B------:R-:W3:Y:S04]  /*67b0*/  LDL.LU R85, [R1+0xdc] ;  /* 0x0000dc0001557983 */ /* 0x000ee80000300800 */
[----:B------:R0:W-:Y:S04]  /*67c0*/  STS.U16 [R0+0x1800], R67 ;  /* 0x0018004300007388 */ /* 0x0001e80000000400 */
[----:B------:R1:W-:Y:S04]  /*67d0*/  STS.U16 [R0+0x2000], R68 ;  /* 0x0020004400007388 */ /* 0x0003e80000000400 */
[----:B------:R-:W4:Y:S01]  /*67e0*/  LDL.LU R86, [R1+0x40] ;  /* 0x0000400001567983 */ /* 0x000f220000300800 */
[----:B0-----:R-:W-:-:S03]  /*67f0*/  PRMT R67, RZ, 0x7610, R67 ;  /* 0x00007610ff437816 */ /* 0x001fc60000000043 */
[----:B------:R-:W4:Y:S04]  /*6800*/  LDL.LU R103, [R1+0xe0] ;  /* 0x0000e00001677983 */ /* 0x000f280000300800 */
[----:B------:R0:W4:Y:S01]  /*6810*/  @!P0 LDG.E.U16 R67, [R20.64] ;  /* 0x0000000614438981 */ /* 0x000122000c1e1500 */
[----:B-1----:R-:W-:-:S03]  /*6820*/  PRMT R68, RZ, 0x7610, R68 ;  /* 0x00007610ff447816 */ /* 0x002fc60000000044 */
[----:B------:R1:W-:Y:S04]  /*6830*/  STS.U16 [R0+0x2800], R66 ;  /* 0x0028004200007388 */ /* 0x0003e80000000400 */
[----:B------:R-:W4:Y:S01]  /*6840*/  LDL.LU R10, [R1+0x44] ;  /* 0x00004400010a7983 */ /* 0x000f220000300800 */
[----:B0-----:R-:W-:-:S05]  /*6850*/  IADD3 R20, P1, R82, R7, RZ ;  /* 0x0000000752147210 */ /* 0x001fca0007f3e0ff */
[----:B------:R-:W-:-:S05]  /*6860*/  IMAD.X R21, R81, 0x1, R6, P1 ;  /* 0x0000000151157824 */ /* 0x000fca00008e0606 */
[----:B------:R2:W4:Y:S01]  /*6870*/  @!P0 LDG.E.U16 R68, [R20.64] ;  /* 0x0000000614448981 */ /* 0x000522000c1e1500 */
[----:B-1----:R-:W-:-:S03]  /*6880*/  PRMT R66, RZ, 0x7610, R66 ;  /* 0x00007610ff427816 */ /* 0x002fc60000000042 */
[----:B------:R0:W-:Y:S04]  /*6890*/  STL [R1+0x1e4], R82 ;  /* 0x0001e45201007387 */ /* 0x0001e80000100800 */
[----:B0-----:R-:W4:Y:S04]  /*68a0*/  LDL.LU R82, [R1+0x34] ;  /* 0x0000340001527983 */ /* 0x001f280000300800 */
[----:B------:R0:W-:Y:S04]  /*68b0*/  STL [R1+0x1e8], R81 ;  /* 0x0001e85101007387 */ /* 0x0001e80000100800 */
[----:B------:R1:W-:Y:S04]  /*68c0*/  STS.U16 [R0+0x3000], R65 ;  /* 0x0030004100007388 */ /* 0x0003e80000000400 */
[----:B0-----:R-:W4:Y:S01]  /*68d0*/  LDL.LU R81, [R1+0xd8] ;  /* 0x0000d80001517983 */ /* 0x001f220000300800 */
[----:B-1----:R-:W-:-:S02]  /*68e0*/  PRMT R65, RZ, 0x7610, R65 ;  /* 0x00007610ff417816 */ /* 0x002fc40000000041 */
[----:B--2---:R-:W-:Y:S01]  /*68f0*/  IADD3 R20, P1, R109, R7, RZ ;  /* 0x000000076d147210 */ /* 0x004fe20007f3e0ff */
[----:B------:R0:W-:Y:S04]  /*6900*/  STL [R1+0x1ec], R109 ;  /* 0x0001ec6d01007387 */ /* 0x0001e80000100800 */
[----:B------:R-:W-:-:S05]  /*6910*/  IMAD.X R21, R80, 0x1, R6, P1 ;  /* 0x0000000150157824 */ /* 0x000fca00008e0606 */
[----:B------:R3:W2:Y:S04]  /*6920*/  @!P0 LDG.E.U16 R66, [R20.64] ;  /* 0x0000000614428981 */ /* 0x0006a8000c1e1500 */
[----:B0-----:R-:W2:Y:S04]  /*6930*/  LDL.LU R109, [R1+0x30] ;  /* 0x00003000016d7983 */ /* 0x001ea80000300800 */
[----:B------:R0:W-:Y:S01]  /*6940*/  STL [R1+0x1f0], R80 ;  /* 0x0001f05001007387 */ /* 0x0001e20000100800 */
[----:B---3--:R-:W-:-:S03]  /*6950*/  IADD3 R20, P1, R85, R7, RZ ;  /* 0x0000000755147210 */ /* 0x008fc60007f3e0ff */
[----:B0-----:R-:W3:Y:S02]  /*6960*/  LDL.LU R80, [R1+0xd4] ;  /* 0x0000d40001507983 */ /* 0x001ee40000300800 */
[----:B------:R-:W-:Y:S02]  /*6970*/  IMAD.X R21, R105, 0x1, R6, P1 ;  /* 0x0000000169157824 */ /* 0x000fe400008e0606 */
[----:B------:R0:W-:Y:S04]  /*6980*/  STL [R1+0x1f4], R85 ;  /* 0x0001f45501007387 */ /* 0x0001e80000100800 */
[----:B------:R1:W2:Y:S04]  /*6990*/  @!P0 LDG.E.U16 R65, [R20.64] ;  /* 0x0000000614418981 */ /* 0x0002a8000c1e1500 */
[----:B0-----:R-:W2:Y:S04]  /*69a0*/  LDL.LU R85, [R1+0x28] ;  /* 0x0000280001557983 */ /* 0x001ea80000300800 */
[----:B------:R-:W-:Y:S01]  /*69b0*/  STL [R1+0x1f8], R105 ;  /* 0x0001f86901007387 */ /* 0x000fe20000100800 */
[----:B-1----:R-:W-:-:S03]  /*69c0*/  IADD3 R20, P1, R76, R7, RZ ;  /* 0x000000074c147210 */ /* 0x002fc60007f3e0ff */
[----:B------:R0:W-:Y:S04]  /*69d0*/  STL [R1+0x204], R76 ;  /* 0x0002044c01007387 */ /* 0x0001e80000100800 */
[----:B0-----:R-:W4:Y:S04]  /*69e0*/  LDL.LU R76, [R1+0xcc] ;  /* 0x0000cc00014c7983 */ /* 0x001f280000300800 */
[----:B------:R0:W-:Y:S04]  /*69f0*/  STL [R1+0x208], R75 ;  /* 0x0002084b01007387 */ /* 0x0001e80000100800 */
[----:B------:R-:W4:Y:S01]  /*6a00*/  LDL R70, [R1+0xc4] ;  /* 0x0000c40001467983 */ /* 0x000f220000100800 */
[----:B------:R-:W-:-:S03]  /*6a10*/  IMAD.X R21, R75, 0x1, R6, P1 ;  /* 0x000000014b157824 */ /* 0x000fc600008e0606 */
[----:B------:R1:W-:Y:S04]  /*6a20*/  STS.U16 [R0+0x3800], R38 ;  /* 0x0038002600007388 */ /* 0x0003e80000000400 */
[----:B------:R-:W4:Y:S04]  /*6a30*/  LDL.LU R71, [R1+0x14] ;  /* 0x0000140001477983 */ /* 0x000f280000300800 */
[----:B0-----:R-:W4:Y:S01]  /*6a40*/  LDL.LU R75, [R1+0xc0] ;  /* 0x0000c000014b7983 */ /* 0x001f220000300800 */
[----:B-1----:R-:W-:-:S03]  /*6a50*/  PRMT R38, RZ, 0x7610, R38 ;  /* 0x00007610ff267816 */ /* 0x002fc60000000026 */
[----:B------:R0:W-:Y:S04]  /*6a60*/  STS.U16 [R0+0x4000], R36 ;  /* 0x0040002400007388 */ /* 0x0001e80000000400 */
[----:B------:R1:W4:Y:S01]  /*6a70*/  @!P0 LDG.E.U16 R38, [R20.64] ;  /* 0x0000000614268981 */ /* 0x000322000c1e1500 */
[----:B0-----:R-:W-:Y:S02]  /*6a80*/  PRMT R36, RZ, 0x7610, R36 ;  /* 0x00007610ff247816 */ /* 0x001fe40000000024 */
[----:B-1----:R-:W-:Y:S02]  /*6a90*/  IADD3 R20, P1, R8, R7, RZ ;  /* 0x0000000708147210 */ /* 0x002fe40007f3e0ff */
[----:B------:R-:W4:Y:S04]  /*6aa0*/  LDL.LU R8, [R1+0x8] ;  /* 0x0000080001087983 */ /* 0x000f280000300800 */
[----:B------:R-:W4:Y:S01]  /*6ab0*/  LDL.LU R105, [R1+0x120] ;  /* 0x0001200001697983 */ /* 0x000f220000300800 */
[----:B------:R-:W-:-:S05]  /*6ac0*/  IMAD.X R21, R74, 0x1, R6, P1 ;  /* 0x000000014a157824 */ /* 0x000fca00008e0606 */
[----:B------:R3:W4:Y:S04]  /*6ad0*/  @!P0 LDG.E.U16 R36, [R20.64] ;  /* 0x0000000614248981 */ /* 0x000728000c1e1500 */
[----:B------:R0:W-:Y:S02]  /*6ae0*/  STS.U16 [R0+0x4800], R30 ;  /* 0x0048001e00007388 */ /* 0x0001e40000000400 */
[----:B0-----:R-:W-:Y:S02]  /*6af0*/  PRMT R30, RZ, 0x7610, R30 ;  /* 0x00007610ff1e7816 */ /* 0x001fe4000000001e */
[----:B------:R0:W-:Y:S04]  /*6b00*/  STS.U16 [R0+0x5000], R29 ;  /* 0x0050001d00007388 */ /* 0x0001e80000000400 */
[----:B------:R1:W-:Y:S01]  /*6b10*/  STL [R1+0x20c], R74 ;  /* 0x00020c4a01007387 */ /* 0x0003e20000100800 */
[----:B0-----:R-:W-:-:S03]  /*6b20*/  PRMT R29, RZ, 0x7610, R29 ;  /* 0x00007610ff1d7816 */ /* 0x001fc6000000001d */
[----:B-1----:R-:W4:Y:S01]  /*6b30*/  LDL.LU R74, [R1+0x118] ;  /* 0x00011800014a7983 */ /* 0x002f220000300800 */
[----:B---3--:R-:W-:-:S03]  /*6b40*/  IADD3 R20, P1, R80, R7, RZ ;  /* 0x0000000750147210 */ /* 0x008fc60007f3e0ff */
[----:B------:R0:W-:Y:S04]  /*6b50*/  STL [R1+0x210], R80 ;  /* 0x0002105001007387 */ /* 0x0001e80000100800 */
[----:B0-----:R-:W3:Y:S01]  /*6b60*/  LDL.LU R80, [R1+0xb4] ;  /* 0x0000b40001507983 */ /* 0x001ee20000300800 */
[----:B--2---:R-:W-:-:S05]  /*6b70*/  IMAD.X R21, R85, 0x1, R6, P1 ;  /* 0x0000000155157824 */ /* 0x004fca00008e0606 */
[----:B------:R4:W2:Y:S02]  /*6b80*/  @!P0 LDG.E.U16 R30, [R20.64] ;  /* 0x00000006141e8981 */ /* 0x0008a4000c1e1500 */
[----:B----4-:R-:W-:-:S05]  /*6b90*/  IADD3 R20, P1, R76, R7, RZ ;  /* 0x000000074c147210 */ /* 0x010fca0007f3e0ff */
[----:B------:R-:W-:-:S05]  /*6ba0*/  IMAD.X R21, R5, 0x1, R6, P1 ;  /* 0x0000000105157824 */ /* 0x000fca00008e0606 */
[----:B------:R0:W4:Y:S02]  /*6bb0*/  @!P0 LDG.E.U16 R29, [R20.64] ;  /* 0x00000006141d8981 */ /* 0x000124000c1e1500 */
[----:B0-----:R-:W-:Y:S02]  /*6bc0*/  IADD3 R20, P1, R70, R7, RZ ;  /* 0x0000000746147210 */ /* 0x001fe40007f3e0ff */
[----:B------:R-:W2:Y:S04]  /*6bd0*/  LDL.LU R70, [R1+0x4] ;  /* 0x0000040001467983 */ /* 0x000ea80000300800 */
[----:B------:R0:W-:Y:S01]  /*6be0*/  STS.U16 [R0+0x5800], R23 ;  /* 0x0058001700007388 */ /* 0x0001e20000000400 */
[----:B------:R-:W-:Y:S01]  /*6bf0*/  IMAD.X R21, R71, 0x1, R6, P1 ;  /* 0x0000000147157824 */ /* 0x000fe200008e0606 */
[----:B0-----:R-:W-:-:S06]  /*6c00*/  PRMT R23, RZ, 0x7610, R23 ;  /* 0x00007610ff177816 */ /* 0x001fcc0000000017 */
[----:B------:R0:W4:Y:S04]  /*6c10*/  @!P0 LDG.E.U16 R23, [R20.64] ;  /* 0x0000000614178981 */ /* 0x000128000c1e1500 */
[----:B------:R1:W-:Y:S01]  /*6c20*/  STS.U16 [R0+0x6000], R18 ;  /* 0x0060001200007388 */ /* 0x0003e20000000400 */
[----:B0-----:R-:W-:Y:S02]  /*6c30*/  IADD3 R20, P1, R105, R7, RZ ;  /* 0x0000000769147210 */ /* 0x001fe40007f3e0ff */
[----:B-1----:R-:W-:-:S03]  /*6c40*/  PRMT R18, RZ, 0x7610, R18 ;  /* 0x00007610ff127816 */ /* 0x002fc60000000012 */
[----:B------:R-:W-:-:S05]  /*6c50*/  IMAD.X R21, R75, 0x1, R6, P1 ;  /* 0x000000014b157824 */ /* 0x000fca00008e0606 */
[----:B------:R0:W4:Y:S04]  /*6c60*/  @!P0 LDG.E.U16 R18, [R20.64] ;  /* 0x0000000614128981 */ /* 0x000128000c1e1500 */
[----:B------:R1:W-:Y:S01]  /*6c70*/  STS.U16 [R0+0x6800], R17 ;  /* 0x0068001100007388 */ /* 0x0003e20000000400 */
[----:B0-----:R-:W-:Y:S02]  /*6c80*/  IADD3 R20, P1, R8, R7, RZ ;  /* 0x0000000708147210 */ /* 0x001fe40007f3e0ff */
[----:B-1----:R-:W-:-:S03]  /*6c90*/  PRMT R17, RZ, 0x7610, R17 ;  /* 0x00007610ff117816 */ /* 0x002fc60000000011 */
[----:B------:R-:W-:-:S05]  /*6ca0*/  IMAD.X R21, R101, 0x1, R6, P1 ;  /* 0x0000000165157824 */ /* 0x000fca00008e0606 */
[----:B------:R3:W4:Y:S04]  /*6cb0*/  @!P0 LDG.E.U16 R17, [R20.64] ;  /* 0x0000000614118981 */ /* 0x000728000c1e1500 */
[----:B------:R0:W-:Y:S02]  /*6cc0*/  STS.U16 [R0+0x7000], R13 ;  /* 0x0070000d00007388 */ /* 0x0001e40000000400 */
[----:B0-----:R-:W-:Y:S02]  /*6cd0*/  PRMT R13, RZ, 0x7610, R13 ;  /* 0x00007610ff0d7816 */ /* 0x001fe4000000000d */
[----:B------:R-:W-:Y:S01]  /*6ce0*/  PRMT R69, RZ, 0x7610, R69 ;  /* 0x00007610ff457816 */ /* 0x000fe20000000045 */
[----:B------:R-:W-:Y:S04]  /*6cf0*/  STS.U16 [R0+0x7800], R14 ;  /* 0x0078000e00007388 */ /* 0x000fe80000000400 */
[----:B------:R-:W-:Y:S04]  /*6d00*/  STS.U16 [R0+0x8000], R15 ;  /* 0x0080000f00007388 */ /* 0x000fe80000000400 */
[----:B------:R0:W-:Y:S02]  /*6d10*/  STS.U16 [R0+0x8800], R16 ;  /* 0x0088001000007388 */ /* 0x0001e40000000400 */
[----:B0-----:R-:W-:-:S02]  /*6d20*/  PRMT R16, RZ, 0x7610, R16 ;  /* 0x00007610ff107816 */ /* 0x001fc40000000010 */
[----:B------:R0:W-:Y:S02]  /*6d30*/  STS.U16 [R0+0x9000], R19 ;  /* 0x0090001300007388 */ /* 0x0001e40000000400 */
[----:B0-----:R-:W-:Y:S02]  /*6d40*/  PRMT R19, RZ, 0x7610, R19 ;  /* 0x00007610ff137816 */ /* 0x001fe40000000013 */
[----:B------:R0:W-:Y:S02]  /*6d50*/  STS.U16 [R0+0x9800], R22 ;  /* 0x0098001600007388 */ /* 0x0001e40000000400 */
[----:B0-----:R-:W-:Y:S02]  /*6d60*/  PRMT R22, RZ, 0x7610, R22 ;  /* 0x00007610ff167816 */ /* 0x001fe40000000016 */
[----:B------:R0:W-:Y:S01]  /*6d70*/  STS.U16 [R0+0xa000], R28 ;  /* 0x00a0001c00007388 */ /* 0x0001e20000000400 */
[----:B---3--:R-:W-:-:S05]  /*6d80*/  IADD3 R20, P1, R80, R7, RZ ;  /* 0x0000000750147210 */ /* 0x008fca0007f3e0ff */
[----:B--2---:R-:W-:-:S05]  /*6d90*/  IMAD.X R21, R70, 0x1, R6, P1 ;  /* 0x0000000146157824 */ /* 0x004fca00008e0606 */
[----:B------:R1:W2:Y:S02]  /*6da0*/  @!P0 LDG.E.U16 R13, [R20.64] ;  /* 0x00000006140d8981 */ /* 0x0002a4000c1e1500 */
[----:B-1----:R-:W-:-:S05]  /*6db0*/  IADD3 R20, P1, R74, R7, RZ ;  /* 0x000000074a147210 */ /* 0x002fca0007f3e0ff */
[----:B------:R-:W-:-:S05]  /*6dc0*/  IMAD.X R21, R11, 0x1, R6, P1 ;  /* 0x000000010b157824 */ /* 0x000fca00008e0606 */
[----:B------:R1:W3:Y:S01]  /*6dd0*/  @!P0 LDG.E.U16 R69, [R20.64] ;  /* 0x0000000614458981 */ /* 0x0002e2000c1e1500 */
[----:B------:R-:W-:-:S05]  /*6de0*/  IADD3 R14, P1, R124, R7, RZ ;  /* 0x000000077c0e7210 */ /* 0x000fca0007f3e0ff */
[----:B------:R-:W-:Y:S01]  /*6df0*/  IMAD.X R15, R99, 0x1, R6, P1 ;  /* 0x00000001630f7824 */ /* 0x000fe200008e0606 */
[----:B-1----:R-:W-:-:S06]  /*6e00*/  PRMT R20, RZ, 0x7610, R20 ;  /* 0x00007610ff147816 */ /* 0x002fcc0000000014 */
[----:B------:R1:W2:Y:S02]  /*6e10*/  @!P0 LDG.E.U16 R20, [R14.64] ;  /* 0x000000060e148981 */ /* 0x0002a4000c1e1500 */
[----:B-1----:R-:W-:-:S05]  /*6e20*/  IADD3 R14, P1, R104, R7, RZ ;  /* 0x00000007680e7210 */ /* 0x002fca0007f3e0ff */
[----:B------:R-:W-:-:S05]  /*6e30*/  IMAD.X R15, R123, 0x1, R6, P1 ;  /* 0x000000017b0f7824 */ /* 0x000fca00008e0606 */
[----:B------:R1:W2:Y:S02]  /*6e40*/  @!P0 LDG.E.U16 R16, [R14.64] ;  /* 0x000000060e108981 */ /* 0x0002a4000c1e1500 */
[----:B-1----:R-:W-:-:S05]  /*6e50*/  IADD3 R14, P1, R9, R7, RZ ;  /* 0x00000007090e7210 */ /* 0x002fca0007f3e0ff */
[----:B------:R-:W-:-:S05]  /*6e60*/  IMAD.X R15, R125, 0x1, R6, P1 ;  /* 0x000000017d0f7824 */ /* 0x000fca00008e0606 */
[----:B------:R1:W2:Y:S01]  /*6e70*/  @!P0 LDG.E.U16 R19, [R14.64] ;  /* 0x000000060e138981 */ /* 0x0002a2000c1e1500 */
[----:B------:R-:W-:Y:S02]  /*6e80*/  PRMT R21, RZ, 0x7610, R21 ;  /* 0x00007610ff157816 */ /* 0x000fe40000000015 */
[----:B-1----:R-:W-:-:S05]  /*6e90*/  IADD3 R14, P1, R120, R7, RZ ;  /* 0x00000007780e7210 */ /* 0x002fca0007f3e0ff */
[----:B------:R-:W-:-:S05]  /*6ea0*/  IMAD.X R15, R97, 0x1, R6, P1 ;  /* 0x00000001610f7824 */ /* 0x000fca00008e0606 */
[----:B------:R1:W2:Y:S02]  /*6eb0*/  @!P0 LDG.E.U16 R21, [R14.64] ;  /* 0x000000060e158981 */ /* 0x0002a4000c1e1500 */
[----:B-1----:R-:W-:-:S05]  /*6ec0*/  IADD3 R14, P1, R122, R7, RZ ;  /* 0x000000077a0e7210 */ /* 0x002fca0007f3e0ff */
[----:B------:R-:W-:-:S05]  /*6ed0*/  IMAD.X R15, R119, 0x1, R6, P1 ;  /* 0x00000001770f7824 */ /* 0x000fca00008e0606 */
[----:B------:R1:W2:Y:S01]  /*6ee0*/  @!P0 LDG.E.U16 R22, [R14.64] ;  /* 0x000000060e168981 */ /* 0x0002a2000c1e1500 */
[----:B0-----:R-:W-:Y:S02]  /*6ef0*/  PRMT R28, RZ, 0x7610, R28 ;  /* 0x00007610ff1c7816 */ /* 0x001fe4000000001c */
[----:B-1----:R-:W-:-:S05]  /*6f00*/  IADD3 R14, P1, R100, R7, RZ ;  /* 0x00000007640e7210 */ /* 0x002fca0007f3e0ff */
[----:B------:R-:W-:Y:S01]  /*6f10*/  IMAD.X R15, R121, 0x1, R6, P1 ;  /* 0x00000001790f7824 */ /* 0x000fe200008e0606 */
[----:B------:R0:W-:Y:S04]  /*6f20*/  STS.U16 [R0+0xa800], R31 ;  /* 0x00a8001f00007388 */ /* 0x0001e80000000400 */
        /* <DEDUP_REMOVED lines=10> */
[----:B------:R1:W3:Y:S01]  /*6fd0*/  @!P0 LDG.E.U16 R37, [R14.64] ;  /* 0x000000060e258981 */ /* 0x0002e2000c1e1500 */
        /* <DEDUP_REMOVED lines=37> */
[----:B------:R-:W-:-:S05]  /*7230*/  IMAD.X R15, R88, 0x1, R6, P1 ;  /* 0x00000001580f7824 */ /* 0x000fca00008e0606 */
[----:B------:R0:W3:Y:S04]  /*7240*/  @!P0 LDG.E.U16 R30, [R14.64] ;  /* 0x000000060e1e8981 */ /* 0x0000e8000c1e1500 */
[----:B------:R-:W-:Y:S01]  /*7250*/  STS.U16 [R0+0xd000], R68 ;  /* 0x00d0004400007388 */ /* 0x000fe20000000400 */
[----:B0-----:R-:W-:Y:S02]  /*7260*/  LOP3.LUT R15, R0, 0x40, RZ, 0x3c, !PT ;  /* 0x00000040000f7812 */ /* 0x001fe400078e3cff */
[----:B------:R-:W-:-:S03]  /*7270*/  IADD3 R14, P1, R106, R7, RZ ;  /* 0x000000076a0e7210 */ /* 0x000fc60007f3e0ff */
[----:B----4-:R0:W-:Y:S02]  /*7280*/  STS.U16 [R15+0x400], R29 ;  /* 0x0004001d0f007388 */ /* 0x0101e40000000400 */
[----:B0-----:R-:W-:Y:S01]  /*7290*/  PRMT R29, RZ, 0x7610, R29 ;  /* 0x00007610ff1d7816 */ /* 0x001fe2000000001d */
[----:B------:R-:W-:-:S05]  /*72a0*/  IMAD.X R15, R87, 0x1, R6, P1 ;  /* 0x00000001570f7824 */ /* 0x000fca00008e0606 */
[----:B------:R0:W4:Y:S02]  /*72b0*/  @!P0 LDG.E.U16 R29, [R14.64] ;  /* 0x000000060e1d8981 */ /* 0x000124000c1e1500 */
[----:B0-----:R-:W-:Y:S02]  /*72c0*/  LOP3.LUT R15, R0, 0x40, RZ, 0x3c, !PT ;  /* 0x00000040000f7812 */ /* 0x001fe400078e3cff */
[----:B------:R-:W-:-:S03]  /*72d0*/  IADD3 R14, P1, R90, R7, RZ ;  /* 0x000000075a0e7210 */ /* 0x000fc60007f3e0ff */
[----:B------:R0:W-:Y:S02]  /*72e0*/  STS.U16 [R15+0xc00], R23 ;  /* 0x000c00170f007388 */ /* 0x0001e40000000400 */
        /* <DEDUP_REMOVED lines=17> */
[----:B--2---:R0:W-:Y:S02]  /*7400*/  STS.U16 [R15+0x2400], R13 ;  /* 0x0024000d0f007388 */ /* 0x0041e40000000400 */
[----:B0-----:R-:W-:Y:S01]  /*7410*/  PRMT R13, RZ, 0x7610, R13 ;  /* 0x00007610ff0d7816 */ /* 0x001fe2000000000d */
[----:B------:R-:W-:-:S05]  /*7420*/  IMAD.X R15, R86, 0x1, R6, P1 ;  /* 0x00000001560f7824 */ /* 0x000fca00008e0606 */
[----:B------:R0:W2:Y:S02]  /*7430*/  @!P0 LDG.E.U16 R13, [R14.64] ;  /* 0x000000060e0d8981 */ /* 0x0000a4000c1e1500 */
[----:B0-----:R-:W-:Y:S01]  /*7440*/  LOP3.LUT R14, R0, 0x40, RZ, 0x3c, !PT ;  /* 0x00000040000e7812 */ /* 0x001fe200078e3cff */
[----:B------:R-:W-:Y:S01]  /*7450*/  IMAD.MOV.U32 R15, RZ, RZ, R62 ;  /* 0x000000ffff0f7224 */ /* 0x000fe200078e003e */
[----:B------:R-:W-:Y:S01]  /*7460*/  PRMT R68, RZ, 0x7610, R68 ;  /* 0x00007610ff447816 */ /* 0x000fe20000000044 */
[----:B------:R-:W2:Y:S04]  /*7470*/  LDL.LU R62, [R1+0x218] ;  /* 0x00021800013e7983 */ /* 0x000ea80000300800 */
[----:B---3--:R0:W-:Y:S02]  /*7480*/  STS.U16 [R14+0x2c00], R69 ;  /* 0x002c00450e007388 */ /* 0x0081e40000000400 */
[----:B0-----:R-:W-:Y:S01]  /*7490*/  IADD3 R14, P1, R79, R7, RZ ;  /* 0x000000074f0e7210 */ /* 0x001fe20007f3e0ff */
[----:B------:R-:W-:-:S04]  /*74a0*/  IMAD.MOV.U32 R69, RZ, RZ, R15 ;  /* 0x000000ffff457224 */ /* 0x000fc800078e000f */
[----:B------:R-:W-:-:S05]  /*74b0*/  IMAD.X R15, R78, 0x1, R6, P1 ;  /* 0x000000014e0f7824 */ /* 0x000fca00008e0606 */
[----:B------:R0:W3:Y:S02]  /*74c0*/  @!P0 LDG.E.U16 R68, [R14.64] ;  /* 0x000000060e448981 */ /* 0x0000e4000c1e1500 */
[----:B0-----:R-:W-:Y:S02]  /*74d0*/  LOP3.LUT R15, R0, 0x40, RZ, 0x3c, !PT ;  /* 0x00000040000f7812 */ /* 0x001fe400078e3cff */
[----:B------:R-:W-:-:S03]  /*74e0*/  IADD3 R14, P1, R82, R7, RZ ;  /* 0x00000007520e7210 */ /* 0x000fc60007f3e0ff */
[----:B------:R0:W-:Y:S02]  /*74f0*/  STS.U16 [R15+0x3400], R20 ;  /* 0x003400140f007388 */ /* 0x0001e40000000400 */
[----:B0-----:R-:W-:Y:S01]  /*7500*/  PRMT R20, RZ, 0x7610, R20 ;  /* 0x00007610ff147816 */ /* 0x001fe20000000014 */
        /* <DEDUP_REMOVED lines=14> */
[----:B0-----:R-:W-:Y:S02]  /*75f0*/  IMAD.MOV.U32 R15, RZ, RZ, R63 ;  /* 0x000000ffff0f7224 */ /* 0x001fe400078e003f */
[----:B------:R-:W3:Y:S01]  /*7600*/  LDL.LU R63, [R1+0x214] ;  /* 0x00021400013f7983 */ /* 0x000ee20000300800 */
[----:B------:R-:W-:-:S05]  /*7610*/  LOP3.LUT R14, R0, 0x40, RZ, 0x3c, !PT ;  /* 0x00000040000e7812 */ /* 0x000fca00078e3cff */
[----:B------:R-:W-:Y:S04]  /*7620*/  STS.U16 [R14+0xfc00], R12 ;  /* 0x00fc000c0e007388 */ /* 0x000fe80000000400 */
[----:B------:R-:W-:Y:S04]  /*7630*/  STS.U16 [R14+0x4c00], R21 ;  /* 0x004c00150e007388 */ /* 0x000fe80000000400 */
[----:B------:R-:W-:Y:S04]  /*7640*/  STS.U16 [R14+0x5400], R22 ;  /* 0x005400160e007388 */ /* 0x000fe80000000400 */
[----:B------:R-:W-:Y:S04]  /*7650*/  STS.U16 [R14+0x5c00], R28 ;  /* 0x005c001c0e007388 */ /* 0x000fe80000000400 */
[----:B------:R-:W-:Y:S04]  /*7660*/  STS.U16 [R14+0x6400], R31 ;  /* 0x0064001f0e007388 */ /* 0x000fe80000000400 */
[----:B------:R0:W-:Y:S04]  /*7670*/  STS.U16 [R14+0x6c00], R37 ;  /* 0x006c00250e007388 */ /* 0x0001e80000000400 */
[----:B------:R-:W-:Y:S04]  /*7680*/  STS.U16 [R14+0x7400], R39 ;  /* 0x007400270e007388 */ /* 0x000fe80000000400 */
[----:B------:R-:W-:Y:S04]  /*7690*/  STS.U16 [R14+0x7c00], R64 ;  /* 0x007c00400e007388 */ /* 0x000fe80000000400 */
[----:B------:R-:W-:Y:S04]  /*76a0*/  STS.U16 [R14+0x8400], R67 ;  /* 0x008400430e007388 */ /* 0x000fe80000000400 */
[----:B------:R-:W-:Y:S04]  /*76b0*/  STS.U16 [R14+0x8c00], R66 ;  /* 0x008c00420e007388 */ /* 0x000fe80000000400 */
[----:B------:R-:W-:Y:S04]  /*76c0*/  STS.U16 [R14+0x9400], R65 ;  /* 0x009400410e007388 */ /* 0x000fe80000000400 */
[----:B------:R-:W-:Y:S04]  /*76d0*/  STS.U16 [R14+0x9c00], R38 ;  /* 0x009c00260e007388 */ /* 0x000fe80000000400 */
[----:B------:R-:W-:Y:S04]  /*76e0*/  STS.U16 [R14+0xa400], R36 ;  /* 0x00a400240e007388 */ /* 0x000fe80000000400 */
[----:B------:R-:W-:Y:S04]  /*76f0*/  STS.U16 [R14+0xac00], R30 ;  /* 0x00ac001e0e007388 */ /* 0x000fe80000000400 */
[----:B----4-:R-:W-:Y:S04]  /*7700*/  STS.U16 [R14+0xb400], R29 ;  /* 0x00b4001d0e007388 */ /* 0x010fe80000000400 */
[----:B------:R-:W-:Y:S01]  /*7710*/  STS.U16 [R14+0xbc00], R23 ;  /* 0x00bc00170e007388 */ /* 0x000fe20000000400 */
[----:B0-----:R-:W-:-:S03]  /*7720*/  LOP3.LUT R37, R4, 0x40, RZ, 0x3c, !PT ;  /* 0x0000004004257812 */ /* 0x001fc600078e3cff */
[----:B------:R-:W-:Y:S04]  /*7730*/  STS.U16 [R14+0xc400], R18 ;  /* 0x00c400120e007388 */ /* 0x000fe80000000400 */
[----:B------:R-:W-:Y:S04]  /*7740*/  STS.U16 [R14+0xcc00], R17 ;  /* 0x00cc00110e007388 */ /* 0x000fe80000000400 */
[----:B--2---:R-:W-:Y:S04]  /*7750*/  STS.U16 [R14+0xd400], R13 ;  /* 0x00d4000d0e007388 */ /* 0x004fe80000000400 */
[----:B---3--:R0:W-:Y:S04]  /*7760*/  STS.U16 [R14+0xdc00], R68 ;  /* 0x00dc00440e007388 */ /* 0x0081e80000000400 */
[----:B------:R-:W-:Y:S01]  /*7770*/  STS.U16 [R14+0xe400], R20 ;  /* 0x00e400140e007388 */ /* 0x000fe20000000400 */
[----:B0-----:R-:W-:-:S03]  /*7780*/  IMAD.MOV.U32 R68, RZ, RZ, R15 ;  /* 0x000000ffff447224 */ /* 0x001fc600078e000f */
[----:B------:R-:W-:Y:S04]  /*7790*/  STS.U16 [R14+0xec00], R16 ;  /* 0x00ec00100e007388 */ /* 0x000fe80000000400 */
[----:B------:R-:W-:Y:S04]  /*77a0*/  STS.U16 [R14+0xf400], R19 ;  /* 0x00f400130e007388 */ /* 0x000fe80000000400 */
[----:B------:R-:W-:Y:S06]  /*77b0*/  BAR.SYNC.DEFER_BLOCKING 0x0 ;  /* 0x0000000000007b1d */ /* 0x000fec0000010000 */
[----:B------:R-:W-:Y:S04]  /*77c0*/  LDSM.16.MT88.4 R64, [R4+0x10000] ;  /* 0x010000000440783b */ /* 0x000fe80000004200 */
[----:B------:R-:W0:Y:S04]  /*77d0*/  LDSM.16.M88.4 R12, [R3] ;  /* 0x00000000030c783b */ /* 0x000e280000000200 */
[----:B------:R-:W1:Y:S04]  /*77e0*/  LDSM.16.MT88.4 R36, [R37+0x10000] ;  /* 0x010000002524783b */ /* 0x000e680000004200 */
[----:B------:R-:W2:Y:S04]  /*77f0*/  LDSM.16.M88.4 R28, [R3+0x4000] ;  /* 0x00400000031c783b */ /* 0x000ea80000000200 */
[----:B------:R-:W3:Y:S04]  /*7800*/  LDSM.16.M88.4 R20, [R3+0x8000] ;  /* 0x008000000314783b */ /* 0x000ee80000000200 */
[----:B------:R-:W4:Y:S01]  /*7810*/  LDSM.16.M88.4 R16, [R3+0xc000] ;  /* 0x00c000000310783b */ /* 0x000f220000000200 */
[-C--:B0-----:R-:W-:Y:S08]  /*7820*/  HMMA.16816.F32 R56, R64, R12.reuse, R56 ;  /* 0x0000000c4038723c */ /* 0x081ff00000001838 */
[C---:B-1----:R-:W-:Y:S07]  /*7830*/  HMMA.16816.F32 R40, R36.reuse, R12, R40 ;  /* 0x0000000c2428723c */ /* 0x042fee0000001828 */
[C---:B------:R-:W-:Y:S01]  /*7840*/  LOP3.LUT R13, R4.reuse, 0x40, RZ, 0x3c, !PT ;  /* 0x00000040040d7812 */ /* 0x040fe200078e3cff */
[C---:B--2---:R-:W-:Y:S08]  /*7850*/  HMMA.16816.F32 R24, R36.reuse, R28, R24 ;  /* 0x0000001c2418723c */ /* 0x044ff00000001818 */
[C---:B---3--:R-:W-:Y:S08]  /*7860*/  HMMA.16816.F32 R32, R36.reuse, R20, R32 ;  /* 0x000000142420723c */ /* 0x048ff00000001820 */
[----:B----4-:R-:W-:Y:S01]  /*7870*/  HMMA.16816.F32 R36, R36, R16, R60 ;  /* 0x000000102424723c */ /* 0x010fe2000000183c */
[----:B------:R-:W0:Y:S07]  /*7880*/  LDSM.16.MT88.4 R60, [R13+0x10800] ;  /* 0x010800000d3c783b */ /* 0x000e2e0000004200 */
[C---:B------:R-:W-:Y:S08]  /*7890*/  HMMA.16816.F32 R52, R64.reuse, R28, R52 ;  /* 0x0000001c4034723c */ /* 0x040ff00000001834 */
[C---:B------:R-:W-:Y:S08]  /*78a0*/  HMMA.16816.F32 R48, R64.reuse, R20, R48 ;  /* 0x000000144030723c */ /* 0x040ff00000001830 */
[----:B------:R-:W-:Y:S01]  /*78b0*/  HMMA.16816.F32 R44, R64, R16, R44 ;  /* 0x00000010402c723c */ /* 0x000fe2000000182c */
[----:B------:R-:W1:Y:S06]  /*78c0*/  LDSM.16.MT88.4 R64, [R4+0x10800] ;  /* 0x010800000440783b */ /* 0x000e6c0000004200 */
[C---:B------:R-:W-:Y:S01]  /*78d0*/  LOP3.LUT R17, R3.reuse, 0x40, RZ, 0x3c, !PT ;  /* 0x0000004003117812 */ /* 0x040fe200078e3cff */
[C---:B0-----:R-:W-:Y:S08]  /*78e0*/  HMMA.16816.F32 R40, R60.reuse, R14, R40 ;  /* 0x0000000e3c28723c */ /* 0x041ff00000001828 */
[C---:B------:R-:W-:Y:S08]  /*78f0*/  HMMA.16816.F32 R24, R60.reuse, R30, R24 ;  /* 0x0000001e3c18723c */ /* 0x040ff00000001818 */
[C---:B------:R-:W-:Y:S08]  /*7900*/  HMMA.16816.F32 R32, R60.reuse, R22, R32 ;  /* 0x000000163c20723c */ /* 0x040ff00000001820 */
[----:B------:R-:W-:Y:S07]  /*7910*/  HMMA.16816.F32 R36, R60, R18, R36 ;  /* 0x000000123c24723c */ /* 0x000fee0000001824 */
[C---:B------:R-:W-:Y:S01]  /*7920*/  LOP3.LUT R63, R4.reuse, 0x40, RZ, 0x3c, !PT ;  /* 0x00000040043f7812 */ /* 0x040fe200078e3cff */
[C---:B-1----:R-:W-:Y:S01]  /*7930*/  HMMA.16816.F32 R56, R64.reuse, R14, R56 ;  /* 0x0000000e4038723c */ /* 0x042fe20000001838 */
[----:B------:R-:W-:Y:S04]  /*7940*/  LDSM.16.M88.4 R12, [R17] ;  /* 0x00000000110c783b */ /* 0x000fe80000000200 */
[----:B------:R-:W0:Y:S03]  /*7950*/  LDSM.16.MT88.4 R60, [R63+0x11000] ;  /* 0x011000003f3c783b */ /* 0x000e260000004200 */
[C---:B------:R-:W-:Y:S01]  /*7960*/  HMMA.16816.F32 R52, R64.reuse, R30, R52 ;  /* 0x0000001e4034723c */ /* 0x040fe20000001834 */
[----:B------:R-:W1:Y:S07]  /*7970*/  LDSM.16.M88.4 R28, [R17+0x4000] ;  /* 0x00400000111c783b */ /* 0x000e6e0000000200 */
[C---:B------:R-:W-:Y:S01]  /*7980*/  HMMA.16816.F32 R48, R64.reuse, R22, R48 ;  /* 0x000000164030723c */ /* 0x040fe20000001830 */
[----:B------:R-:W2:Y:S07]  /*7990*/  LDSM.16.M88.4 R20, [R17+0x8000] ;  /* 0x008000001114783b */ /* 0x000eae0000000200 */
[----:B------:R-:W-:Y:S01]  /*79a0*/  HMMA.16816.F32 R44, R64, R18, R44 ;  /* 0x00000012402c723c */ /* 0x000fe2000000182c */
[----:B------:R-:W-:Y:S04]  /*79b0*/  LDSM.16.MT88.4 R64, [R4+0x11000] ;  /* 0x011000000440783b */ /* 0x000fe80000004200 */
[----:B------:R-:W3:Y:S03]  /*79c0*/  LDSM.16.M88.4 R16, [R17+0xc000] ;  /* 0x00c000001110783b */ /* 0x000ee60000000200 */
[C---:B0-----:R-:W-:Y:S08]  /*79d0*/  HMMA.16816.F32 R40, R60.reuse, R12, R40 ;  /* 0x0000000c3c28723c */ /* 0x041ff00000001828 */
[C---:B-1----:R-:W-:Y:S08]  /*79e0*/  HMMA.16816.F32 R24, R60.reuse, R28, R24 ;  /* 0x0000001c3c18723c */ /* 0x042ff00000001818 */
[----:B--2---:R-:W-:Y:S08]  /*79f0*/  HMMA.16816.F32 R32, R60, R20, R32 ;  /* 0x000000143c20723c */ /* 0x004ff00000001820 */
[-C--:B---3--:R-:W-:Y:S08]  /*7a00*/  HMMA.16816.F32 R44, R64, R16.reuse, R44 ;  /* 0x00000010402c723c */ /* 0x088ff0000000182c */
[----:B------:R-:W-:Y:S07]  /*7a10*/  HMMA.16816.F32 R36, R60, R16, R36 ;  /* 0x000000103c24723c */ /* 0x000fee0000001824 */
[C---:B------:R-:W-:Y:S01]  /*7a20*/  LOP3.LUT R17, R4.reuse, 0x40, RZ, 0x3c, !PT ;  /* 0x0000004004117812 */ /* 0x040fe200078e3cff */
[C---:B------:R-:W-:Y:S04]  /*7a30*/  HMMA.16816.F32 R56, R64.reuse, R12, R56 ;  /* 0x0000000c4038723c */ /* 0x040fe80000001838 */
[----:B------:R-:W0:Y:S04]  /*7a40*/  LDSM.16.MT88.4 R60, [R17+0x11800] ;  /* 0x01180000113c783b */ /* 0x000e280000004200 */
[C---:B------:R-:W-:Y:S08]  /*7a50*/  HMMA.16816.F32 R52, R64.reuse, R28, R52 ;  /* 0x0000001c4034723c */ /* 0x040ff00000001834 */
[----:B------:R-:W-:Y:S01]  /*7a60*/  HMMA.16816.F32 R48, R64, R20, R48 ;  /* 0x000000144030723c */ /* 0x000fe20000001830 */
[----:B------:R-:W1:Y:S07]  /*7a70*/  LDSM.16.MT88.4 R64, [R4+0x11800] ;  /* 0x011800000440783b */ /* 0x000e6e0000004200 */
[C---:B0-----:R-:W-:Y:S08]  /*7a80*/  HMMA.16816.F32 R40, R60.reuse, R14, R40 ;  /* 0x0000000e3c28723c */ /* 0x041ff00000001828 */
[----:B------:R-:W-:Y:S08]  /*7a90*/  HMMA.16816.F32 R36, R60, R18, R36 ;  /* 0x000000123c24723c */ /* 0x000ff00000001824 */
[C---:B-1----:R-:W-:Y:S08]  /*7aa0*/  HMMA.16816.F32 R52, R64.reuse, R30, R52 ;  /* 0x0000001e4034723c */ /* 0x042ff00000001834 */
[C---:B------:R-:W-:Y:S08]  /*7ab0*/  HMMA.16816.F32 R48, R64.reuse, R22, R48 ;  /* 0x000000164030723c */ /* 0x040ff00000001830 */
[C---:B------:R-:W-:Y:S01]  /*7ac0*/  HMMA.16816.F32 R56, R64.reuse, R14, R56 ;  /* 0x0000000e4038723c */ /* 0x040fe20000001838 */
[----:B------:R-:W-:Y:S07]  /*7ad0*/  LDSM.16.M88.4 R12, [R3+0x80] ;  /* 0x00008000030c783b */ /* 0x000fee0000000200 */
[----:B------:R-:W-:Y:S01]  /*7ae0*/  HMMA.16816.F32 R44, R64, R18, R44 ;  /* 0x00000012402c723c */ /* 0x000fe2000000182c */
[----:B------:R-:W0:Y:S04]  /*7af0*/  LDSM.16.MT88.4 R64, [R4+0x12000] ;  /* 0x012000000440783b */ /* 0x000e280000004200 */
[----:B------:R-:W-:Y:S03]  /*7b00*/  LDSM.16.MT88.4 R16, [R17+0x12000] ;  /* 0x012000001110783b */ /* 0x000fe60000004200 */
[C---:B------:R-:W-:Y:S01]  /*7b10*/  HMMA.16816.F32 R28, R60.reuse, R30, R24 ;  /* 0x0000001e3c1c723c */ /* 0x040fe20000001818 */
[----:B------:R-:W1:Y:S07]  /*7b20*/  LDSM.16.M88.4 R24, [R3+0x4080] ;  /* 0x004080000318783b */ /* 0x000e6e0000000200 */
[----:B------:R-:W-:Y:S01]  /*7b30*/  HMMA.16816.F32 R20, R60, R22, R32 ;  /* 0x000000163c14723c */ /* 0x000fe20000001820 */
[----:B------:R-:W2:Y:S04]  /*7b40*/  LDSM.16.M88.4 R32, [R3+0x8080] ;  /* 0x008080000320783b */ /* 0x000ea80000000200 */
[----:B------:R-:W3:Y:S03]  /*7b50*/  LDSM.16.M88.4 R60, [R3+0xc080] ;  /* 0x00c08000033c783b */ /* 0x000ee60000000200 */
[C---:B0-----:R-:W-:Y:S08]  /*7b60*/  HMMA.16816.F32 R56, R64.reuse, R12, R56 ;  /* 0x0000000c4038723c */ /* 0x041ff00000001838 */
[C---:B-1----:R-:W-:Y:S08]  /*7b70*/  HMMA.16816.F32 R52, R64.reuse, R24, R52 ;  /* 0x000000184034723c */ /* 0x042ff00000001834 */
[C---:B--2---:R-:W-:Y:S08]  /*7b80*/  HMMA.16816.F32 R48, R64.reuse, R32, R48 ;  /* 0x000000204030723c */ /* 0x044ff00000001830 */
[----:B---3--:R-:W-:Y:S01]  /*7b90*/  HMMA.16816.F32 R44, R64, R60, R44 ;  /* 0x0000003c402c723c */ /* 0x008fe2000000182c */
[----:B------:R-:W0:Y:S07]  /*7ba0*/  LDSM.16.MT88.4 R64, [R4+0x12800] ;  /* 0x012800000440783b */ /* 0x000e2e0000004200 */
[C---:B------:R-:W-:Y:S07]  /*7bb0*/  HMMA.16816.F32 R40, R16.reuse, R12, R40 ;  /* 0x0000000c1028723c */ /* 0x040fee0000001828 */
[----:B------:R-:W-:Y:S01]  /*7bc0*/  LOP3.LUT R13, R4, 0x40, RZ, 0x3c, !PT ;  /* 0x00000040040d7812 */ /* 0x000fe200078e3cff */
[C---:B------:R-:W-:Y:S08]  /*7bd0*/  HMMA.16816.F32 R28, R16.reuse, R24, R28 ;  /* 0x00000018101c723c */ /* 0x040ff0000000181c */
[C---:B------:R-:W-:Y:S08]  /*7be0*/  HMMA.16816.F32 R20, R16.reuse, R32, R20 ;  /* 0x000000201014723c */ /* 0x040ff00000001814 */
[----:B------:R-:W-:Y:S01]  /*7bf0*/  HMMA.16816.F32 R36, R16, R60, R36 ;  /* 0x0000003c1024723c */ /* 0x000fe20000001824 */
[----:B------:R-:W1:Y:S07]  /*7c00*/  LDSM.16.MT88.4 R16, [R13+0x12800] ;  /* 0x012800000d10783b */ /* 0x000e6e0000004200 */
[C---:B0-----:R-:W-:Y:S08]  /*7c10*/  HMMA.16816.F32 R56, R64.reuse, R14, R56 ;  /* 0x0000000e4038723c */ /* 0x041ff00000001838 */
[C---:B------:R-:W-:Y:S08]  /*7c20*/  HMMA.16816.F32 R52, R64.reuse, R26, R52 ;  /* 0x0000001a4034723c */ /* 0x040ff00000001834 */
[C---:B------:R-:W-:Y:S08]  /*7c30*/  HMMA.16816.F32 R48, R64.reuse, R34, R48 ;  /* 0x000000224030723c */ /* 0x040ff00000001830 */
[----:B------:R-:W-:Y:S07]  /*7c40*/  HMMA.16816.F32 R44, R64, R62, R44 ;  /* 0x0000003e402c723c */ /* 0x000fee000000182c */
[----:B------:R-:W-:-:S02]  /*7c50*/  LOP3.LUT R66, R3, 0x40, RZ, 0x3c, !PT ;  /* 0x0000004003427812 */ /* 0x000fc400078e3cff */
[----:B------:R-:W-:Y:S01]  /*7c60*/  LOP3.LUT R67, R4, 0x40, RZ, 0x3c, !PT ;  /* 0x0000004004437812 */ /* 0x000fe200078e3cff */
[C---:B-1----:R-:W-:Y:S02]  /*7c70*/  HMMA.16816.F32 R40, R16.reuse, R14, R40 ;  /* 0x0000000e1028723c */ /* 0x042fe40000001828 */
[----:B------:R-:W-:Y:S06]  /*7c80*/  LDSM.16.M88.4 R12, [R66+0x4080] ;  /* 0x00408000420c783b */ /* 0x000fec0000000200 */
[C---:B------:R-:W-:Y:S01]  /*7c90*/  HMMA.16816.F32 R24, R16.reuse, R26, R28 ;  /* 0x0000001a1018723c */ /* 0x040fe2000000181c */
[----:B------:R-:W-:Y:S07]  /*7ca0*/  LDSM.16.MT88.4 R28, [R4+0x13000] ;  /* 0x01300000041c783b */ /* 0x000fee0000004200 */
[C---:B------:R-:W-:Y:S01]  /*7cb0*/  HMMA.16816.F32 R32, R16.reuse, R34, R20 ;  /* 0x000000221020723c */ /* 0x040fe20000001814 */
[----:B------:R-:W0:Y:S07]  /*7cc0*/  LDSM.16.M88.4 R20, [R66+0xc080] ;  /* 0x00c080004214783b */ /* 0x000e2e0000000200 */
[----:B------:R-:W-:Y:S01]  /*7cd0*/  HMMA.16816.F32 R60, R16, R62, R36 ;  /* 0x0000003e103c723c */ /* 0x000fe20000001824 */
[----:B------:R-:W-:Y:S04]  /*7ce0*/  LDSM.16.M88.4 R36, [R66+0x80] ;  /* 0x000080004224783b */ /* 0x000fe80000000200 */
[----:B------:R-:W1:Y:S04]  /*7cf0*/  LDSM.16.M88.4 R16, [R66+0x8080] ;  /* 0x008080004210783b */ /* 0x000e680000000200 */
[----:B------:R-:W2:Y:S01]  /*7d00*/  LDSM.16.MT88.4 R64, [R67+0x13000] ;  /* 0x013000004340783b */ /* 0x000ea20000004200 */
[C---:B0-----:R-:W-:Y:S08]  /*7d10*/  HMMA.16816.F32 R44, R28.reuse, R20, R44 ;  /* 0x000000141c2c723c */ /* 0x041ff0000000182c */
[-C--:B-1----:R-:W-:Y:S08]  /*7d20*/  HMMA.16816.F32 R48, R28, R16.reuse, R48 ;  /* 0x000000101c30723c */ /* 0x082ff00000001830 */
[C---:B--2---:R-:W-:Y:S07]  /*7d30*/  HMMA.16816.F32 R32, R64.reuse, R16, R32 ;  /* 0x000000104020723c */ /* 0x044fee0000001820 */
[----:B------:R-:W-:Y:S01]  /*7d40*/  IMAD.MOV.U32 R16, RZ, RZ, R80 ;  /* 0x000000ffff107224 */ /* 0x000fe200078e0050 */
[C---:B------:R-:W-:Y:S01]  /*7d50*/  HMMA.16816.F32 R40, R64.reuse, R36, R40 ;  /* 0x000000244028723c */ /* 0x040fe20000001828 */
[----:B------:R-:W2:Y:S04]  /*7d60*/  LDL.LU R80, [R1+0x210] ;  /* 0x0002100001507983 */ /* 0x000ea80000300800 */
[----:B------:R-:W3:Y:S03]  /*7d70*/  LDL.LU R17, [R1+0xc4] ;  /* 0x0000c40001117983 */ /* 0x000ee60000300800 */
[C---:B------:R-:W-:Y:S08]  /*7d80*/  HMMA.16816.F32 R24, R64.reuse, R12, R24 ;  /* 0x0000000c4018723c */ /* 0x040ff00000001818 */
[----:B------:R-:W-:Y:S07]  /*7d90*/  HMMA.16816.F32 R60, R64, R20, R60 ;  /* 0x00000014403c723c */ /* 0x000fee000000183c */
[----:B------:R-:W-:-:S02]  /*7da0*/  IMAD.MOV.U32 R64, RZ, RZ, R74 ;  /* 0x000000ffff407224 */ /* 0x000fc400078e004a */
[----:B------:R-:W3:Y:S01]  /*7db0*/  LDL.LU R74, [R1+0x20c] ;  /* 0x00020c00014a7983 */ /* 0x000ee20000300800 */
[----:B------:R-:W-:Y:S02]  /*7dc0*/  IMAD.MOV.U32 R65, RZ, RZ, R75 ;  /* 0x000000ffff417224 */ /* 0x000fe400078e004b */
[----:B------:R-:W-:Y:S01]  /*7dd0*/  IMAD.MOV.U32 R67, RZ, RZ, R76 ;  /* 0x000000ffff437224 */ /* 0x000fe200078e004c */
[----:B------:R-:W3:Y:S01]  /*7de0*/  LDL.LU R75, [R1+0x208] ;  /* 0x00020800014b7983 */ /* 0x000ee20000300800 */
[----:B------:R-:W-:Y:S02]  /*7df0*/  IMAD.MOV.U32 R66, RZ, RZ, R5 ;  /* 0x000000ffff427224 */ /* 0x000fe400078e0005 */
[----:B------:R-:W-:Y:S01]  /*7e00*/  IMAD.MOV.U32 R20, RZ, RZ, R8 ;  /* 0x000000ffff147224 */ /* 0x000fe200078e0008 */
[----:B------:R-:W3:Y:S04]  /*7e10*/  LDL.LU R76, [R1+0x204] ;  /* 0x00020400014c7983 */ /* 0x000ee80000300800 */
[----:B------:R-:W3:Y:S04]  /*7e20*/  LDL.LU R5, [R1+0x200] ;  /* 0x0002000001057983 */ /* 0x000ee80000300800 */
[----:B------:R-:W3:Y:S01]  /*7e30*/  LDL.LU R8, [R1+0x1fc] ;  /* 0x0001fc0001087983 */ /* 0x000ee20000300800 */
[C---:B------:R-:W-:Y:S03]  /*7e40*/  HMMA.16816.F32 R56, R28.reuse, R36, R56 ;  /* 0x000000241c38723c */ /* 0x040fe60000001838 */
[----:B------:R-:W3:Y:S05]  /*7e50*/  LDL.LU R21, [R1+0x2c] ;  /* 0x00002c0001157983 */ /* 0x000eea0000300800 */
[----:B------:R-:W-:Y:S01]  /*7e60*/  HMMA.16816.F32 R52, R28, R12, R52 ;  /* 0x0000000c1c34723c */ /* 0x000fe20000001834 */
[----:B------:R-:W-:-:S06]  /*7e70*/  IMAD.MOV.U32 R37, RZ, RZ, R68 ;  /* 0x000000ffff257224 */ /* 0x000fcc00078e0044 */
[----:B------:R-:W-:Y:S01]  /*7e80*/  LOP3.LUT R31, R4, 0x40, RZ, 0x3c, !PT ;  /* 0x00000040041f7812 */ /* 0x000fe200078e3cff */
[----:B------:R-:W-:Y:S02]  /*7e90*/  IMAD.MOV.U32 R36, RZ, RZ, R69 ;  /* 0x000000ffff247224 */ /* 0x000fe400078e0045 */
[----:B------:R-:W-:Y:S02]  /*7ea0*/  IMAD.MOV.U32 R12, RZ, RZ, R71 ;  /* 0x000000ffff0c7224 */ /* 0x000fe400078e0047 */
[----:B------:R-:W-:Y:S01]  /*7eb0*/  IMAD.MOV.U32 R13, RZ, RZ, R70 ;  /* 0x000000ffff0d7224 */ /* 0x000fe200078e0046 */
[----:B------:R-:W0:Y:S04]  /*7ec0*/  LDSM.16.MT88.4 R28, [R31+0x13800] ;  /* 0x013800001f1c783b */ /* 0x000e280000004200 */
[----:B------:R-:W1:Y:S01]  /*7ed0*/  LDSM.16.MT88.4 R68, [R4+0x13800] ;  /* 0x013800000444783b */ /* 0x000e620000004200 */
[-C--:B0-----:R-:W-:Y:S08]  /*7ee0*/  HMMA.16816.F32 R40, R28, R38.reuse, R40 ;  /* 0x000000261c28723c */ /* 0x081ff00000001828 */
[C---:B-1----:R-:W-:Y:S07]  /*7ef0*/  HMMA.16816.F32 R56, R68.reuse, R38, R56 ;  /* 0x000000264438723c */ /* 0x042fee0000001838 */
[----:B------:R-:W-:Y:S01]  /*7f00*/  IMAD.MOV.U32 R39, RZ, RZ, R16 ;  /* 0x000000ffff277224 */ /* 0x000fe200078e0010 */
[----:B------:R-:W-:Y:S01]  /*7f10*/  HMMA.16816.F32 R52, R68, R14, R52 ;  /* 0x0000000e4434723c */ /* 0x000fe20000001834 */
[----:B------:R-:W-:-:S02]  /*7f20*/  IMAD.MOV.U32 R38, RZ, RZ, R13 ;  /* 0x000000ffff267224 */ /* 0x000fc400078e000d */
[----:B------:R-:W-:-:S05]  /*7f30*/  IMAD.MOV.U32 R13, RZ, RZ, R85 ;  /* 0x000000ffff0d7224 */ /* 0x000fca00078e0055 */
[C---:B------:R-:W-:Y:S08]  /*7f40*/  HMMA.16816.F32 R48, R68.reuse, R18, R48 ;  /* 0x000000124430723c */ /* 0x040ff00000001830 */
[----:B------:R-:W-:Y:S07]  /*7f50*/  HMMA.16816.F32 R44, R68, R22, R44 ;  /* 0x00000016442c723c */ /* 0x000fee000000182c */
[----:B------:R-:W-:-:S02]  /*7f60*/  IMAD.MOV.U32 R70, RZ, RZ, R65 ;  /* 0x000000ffff467224 */ /* 0x000fc400078e0041 */
[----:B------:R-:W-:Y:S02]  /*7f70*/  IMAD.MOV.U32 R69, RZ, RZ, R64 ;  /* 0x000000ffff457224 */ /* 0x000fe400078e0040 */
[----:B------:R-:W-:Y:S02]  /*7f80*/  IMAD.MOV.U32 R64, RZ, RZ, R12 ;  /* 0x000000ffff407224 */ /* 0x000fe400078e000c */
[----:B------:R-:W-:Y:S02]  /*7f90*/  IMAD.MOV.U32 R71, RZ, RZ, R105 ;  /* 0x000000ffff477224 */ /* 0x000fe400078e0069 */
[----:B------:R-:W4:Y:S04]  /*7fa0*/  LDL.LU R105, [R1+0x1f8] ;  /* 0x0001f80001697983 */ /* 0x000f280000300800 */
[----:B------:R-:W4:Y:S01]  /*7fb0*/  LDL.LU R85, [R1+0x1f4] ;  /* 0x0001f40001557983 */ /* 0x000f220000300800 */
[----:B--2---:R-:W-:-:S03]  /*7fc0*/  IMAD.MOV.U32 R12, RZ, RZ, R80 ;  /* 0x000000ffff0c7224 */ /* 0x004fc600078e0050 */
[----:B------:R-:W2:Y:S01]  /*7fd0*/  LDL.LU R80, [R1+0x1f0] ;  /* 0x0001f00001507983 */ /* 0x000ea20000300800 */
[----:B---3--:R-:W-:Y:S02]  /*7fe0*/  IMAD.MOV.U32 R65, RZ, RZ, R17 ;  /* 0x000000ffff417224 */ /* 0x008fe400078e0011 */
[----:B------:R-:W-:Y:S02]  /*7ff0*/  IMAD.MOV.U32 R16, RZ, RZ, R8 ;  /* 0x000000ffff107224 */ /* 0x000fe400078e0008 */
[----:B------:R-:W-:Y:S02]  /*8000*/  IMAD.MOV.U32 R8, RZ, RZ, c[0x0][0x18c] ;  /* 0x00006300ff087624 */ /* 0x000fe400078e00ff */
[----:B------:R-:W-:Y:S02]  /*8010*/  IMAD.MOV.U32 R17, RZ, RZ, R5 ;  /* 0x000000ffff117224 */ /* 0x000fe400078e0005 */
[----:B------:R-:W-:-:S04]  /*8020*/  IMAD.SHL.U32 R8, R8, 0x80, RZ ;  /* 0x0000008008087824 */ /* 0x000fc800078e00ff */
[----:B------:R-:W-:-:S04]  /*8030*/  IMAD.WIDE R16, R8, 0x2, R16 ;  /* 0x0000000208107825 */ /* 0x000fc800078e0210 */
[----:B------:R-:W-:Y:S01]  /*8040*/  IMAD.WIDE R12, R8, 0x2, R12 ;  /* 0x00000002080c7825 */ /* 0x000fe200078e020c */
[----:B------:R-:W-:Y:S04]  /*8050*/  STL [R1+0x24], R16 ;  /* 0x0000241001007387 */ /* 0x000fe80000100800 */
[----:B------:R-:W-:Y:S04]  /*8060*/  STL [R1+0xd4], R12 ;  /* 0x0000d40c01007387 */ /* 0x000fe80000100800 */
[----:B------:R0:W-:Y:S02]  /*8070*/  STL [R1+0x28], R13 ;  /* 0x0000280d01007387 */ /* 0x0001e40000100800 */
[----:B0-----:R-:W-:-:S02]  /*8080*/  IMAD.MOV.U32 R13, RZ, RZ, R109 ;  /* 0x000000ffff0d7224 */ /* 0x001fc400078e006d */
[----:B------:R-:W3:Y:S01]  /*8090*/  LDL.LU R109, [R1+0x1ec] ;  /* 0x0001ec00016d7983 */ /* 0x000ee20000300800 */
[----:B------:R-:W-:Y:S02]  /*80a0*/  IMAD.MOV.U32 R68, RZ, RZ, R69 ;  /* 0x000000ffff447224 */ /* 0x000fe400078e0045 */
[----:B------:R-:W-:Y:S02]  /*80b0*/  IMAD.MOV.U32 R69, RZ, RZ, R20 ;  /* 0x000000ffff457224 */ /* 0x000fe400078e0014 */
[----:B------:R-:W-:Y:S02]  /*80c0*/  IMAD.MOV.U32 R20, RZ, RZ, R21 ;  /* 0x000000ffff147224 */ /* 0x000fe400078e0015 */
[----:B------:R-:W-:Y:S02]  /*80d0*/  IMAD.MOV.U32 R21, RZ, RZ, R74 ;  /* 0x000000ffff157224 */ /* 0x000fe400078e004a */
[----:B------:R-:W-:Y:S02]  /*80e0*/  IMAD.MOV.U32 R12, RZ, RZ, R81 ;  /* 0x000000ffff0c7224 */ /* 0x000fe400078e0051 */
[C---:B------:R-:W-:Y:S01]  /*80f0*/  IMAD.WIDE R20, R8.reuse, 0x2, R20 ;  /* 0x0000000208147825 */ /* 0x040fe200078e0214 */
[----:B------:R-:W3:Y:S03]  /*8100*/  LDL.LU R81, [R1+0x1e8] ;  /* 0x0001e80001517983 */ /* 0x000ee60000300800 */
[----:B------:R-:W-:Y:S01]  /*8110*/  IMAD.WIDE R12, R8, 0x2, R12 ;  /* 0x00000002080c7825 */ /* 0x000fe200078e020c */
[----:B------:R0:W-:Y:S03]  /*8120*/  STL [R1+0x2c], R20 ;  /* 0x00002c1401007387 */ /* 0x0001e60000100800 */
[----:B------:R-:W-:Y:S01]  /*8130*/  IMAD.MOV.U32 R74, RZ, RZ, R21 ;  /* 0x000000ffff4a7224 */ /* 0x000fe200078e0015 */
[----:B------:R-:W-:Y:S04]  /*8140*/  STL [R1+0xd8], R12 ;  /* 0x0000d80c01007387 */ /* 0x000fe80000100800 */
[----:B------:R4:W-:Y:S01]  /*8150*/  STL [R1+0x30], R13 ;  /* 0x0000300d01007387 */ /* 0x0009e20000100800 */
[----:B0-----:R-:W-:-:S02]  /*8160*/  IMAD.MOV.U32 R20, RZ, RZ, R82 ;  /* 0x000000ffff147224 */ /* 0x001fc400078e0052 */
[----:B------:R-:W-:Y:S01]  /*8170*/  IMAD.MOV.U32 R21, RZ, RZ, R77 ;  /* 0x000000ffff157224 */ /* 0x000fe200078e004d */
[----:B------:R-:W3:Y:S03]  /*8180*/  LDL.LU R82, [R1+0x1e4] ;  /* 0x0001e40001527983 */ /* 0x000ee60000300800 */
[----:B------:R-:W-:-:S04]  /*8190*/  IMAD.WIDE R20, R8, 0x2, R20 ;  /* 0x0000000208147825 */ /* 0x000fc800078e0214 */
[----:B------:R-:W-:Y:S02]  /*81a0*/  IMAD.MOV.U32 R77, RZ, RZ, R21 ;  /* 0x000000ffff4d7224 */ /* 0x000fe400078e0015 */
[----:B----4-:R-:W-:Y:S02]  /*81b0*/  IMAD.MOV.U32 R13, RZ, RZ, R105 ;  /* 0x000000ffff0d7224 */ /* 0x010fe400078e0069 */
[----:B------:R-:W4:Y:S01]  /*81c0*/  LDL.LU R105, [R1+0x1e0] ;  /* 0x0001e00001697983 */ /* 0x000f220000300800 */
[----:B------:R-:W-:-:S03]  /*81d0*/  IMAD.MOV.U32 R12, RZ, RZ, R85 ;  /* 0x000000ffff0c7224 */ /* 0x000fc600078e0055 */
[----:B------:R-:W4:Y:S01]  /*81e0*/  LDL.LU R85, [R1+0x1dc] ;  /* 0x0001dc0001557983 */ /* 0x000f220000300800 */
[----:B------:R-:W-:-:S03]  /*81f0*/  IMAD.WIDE R12, R8, 0x2, R12 ;  /* 0x00000002080c7825 */ /* 0x000fc600078e020c */
[----:B------:R-:W-:Y:S04]  /*8200*/  STL [R1+0x34], R20 ;  /* 0x0000341401007387 */ /* 0x000fe80000100800 */
[----:B------:R0:W-:Y:S04]  /*8210*/  STL [R1+0xdc], R12 ;  /* 0x0000dc0c01007387 */ /* 0x0001e80000100800 */
[----:B------:R1:W-:Y:S01]  /*8220*/  STL [R1+0x38], R13 ;  /* 0x0000380d01007387 */ /* 0x0003e20000100800 */
[----:B0-----:R-:W-:Y:S02]  /*8230*/  IMAD.MOV.U32 R12, RZ, RZ, R103 ;  /* 0x000000ffff0c7224 */ /* 0x001fe400078e0067 */
[----:B-1----:R-:W-:-:S04]  /*8240*/  IMAD.MOV.U32 R13, RZ, RZ, R86 ;  /* 0x000000ffff0d7224 */ /* 0x002fc800078e0056 */
[----:B------:R-:W-:-:S04]  /*8250*/  IMAD.WIDE R12, R8, 0x2, R12 ;  /* 0x00000002080c7825 */ /* 0x000fc800078e020c */
[----:B--2---:R-:W-:Y:S02]  /*8260*/  IMAD.MOV.U32 R21, RZ, RZ, R80 ;  /* 0x000000ffff157224 */ /* 0x004fe400078e0050 */
[----:B---3--:R-:W-:Y:S02]  /*8270*/  IMAD.MOV.U32 R20, RZ, RZ, R109 ;  /* 0x000000ffff147224 */ /* 0x008fe400078e006d */
[----:B------:R-:W2:Y:S02]  /*8280*/  LDL.LU R109, [R1+0x1d8] ;  /* 0x0001d800016d7983 */ /* 0x000ea40000300800 */
[----:B------:R-:W-:Y:S02]  /*8290*/  IMAD.WIDE R20, R8, 0x2, R20 ;  /* 0x0000000208147825 */ /* 0x000fe400078e0214 */
[----:B------:R-:W3:Y:S04]  /*82a0*/  LDL.LU R86, [R1+0x1d4] ;  /* 0x0001d40001567983 */ /* 0x000ee80000300800 */
[----:B------:R-:W3:Y:S04]  /*82b0*/  LDL.LU R103, [R1+0x1d0] ;  /* 0x0001d00001677983 */ /* 0x000ee80000300800 */
[----:B------:R-:W-:Y:S04]  /*82c0*/  STL [R1+0x3c], R20 ;  /* 0x00003c1401007387 */ /* 0x000fe80000100800 */
[----:B------:R-:W-:Y:S04]  /*82d0*/  STL [R1+0xe0], R12 ;  /* 0x0000e00c01007387 */ /* 0x000fe80000100800 */
[----:B------:R0:W-:Y:S04]  /*82e0*/  STL [R1+0x40], R13 ;  /* 0x0000400d01007387 */ /* 0x0001e80000100800 */
[----:B0-----:R-:W3:Y:S01]  /*82f0*/  LDL.LU R13, [R1+0x48] ;  /* 0x00004800010d7983 */ /* 0x001ee20000300800 */
[----:B------:R-:W-:-:S02]  /*8300*/  IMAD.MOV.U32 R80, RZ, RZ, R21 ;  /* 0x000000ffff507224 */ /* 0x000fc400078e0015 */
[----:B------:R-:W-:Y:S02]  /*8310*/  IMAD.MOV.U32 R20, RZ, RZ, R10 ;  /* 0x000000ffff147224 */ /* 0x000fe400078e000a */
[----:B------:R-:W-:Y:S01]  /*8320*/  IMAD.MOV.U32 R21, RZ, RZ, R83 ;  /* 0x000000ffff157224 */ /* 0x000fe200078e0053 */
[----:B------:R-:W3:Y:S03]  /*8330*/  LDL.LU R10, [R1+0x1cc] ;  /* 0x0001cc00010a7983 */ /* 0x000ee60000300800 */
[----:B------:R-:W-:-:S04]  /*8340*/  IMAD.WIDE R20, R8, 0x2, R20 ;  /* 0x0000000208147825 */ /* 0x000fc800078e0214 */
[----:B------:R-:W-:Y:S02]  /*8350*/  IMAD.MOV.U32 R83, RZ, RZ, R21 ;  /* 0x000000ffff537224 */ /* 0x000fe400078e0015 */
[----:B----4-:R-:W-:Y:S02]  /*8360*/  IMAD.MOV.U32 R12, RZ, RZ, R105 ;  /* 0x000000ffff0c7224 */ /* 0x010fe400078e0069 */
[----:B------:R-:W4:Y:S04]  /*8370*/  LDL.LU R105, [R1+0x1c8] ;  /* 0x0001c80001697983 */ /* 0x000f280000300800 */
[----:B------:R0:W-:Y:S02]  /*8380*/  STL [R1+0x44], R20 ;  /* 0x0000441401007387 */ /* 0x0001e40000100800 */
[----:B0-----:R-:W-:-:S02]  /*8390*/  IMAD.MOV.U32 R21, RZ, RZ, R85 ;  /* 0x000000ffff157224 */ /* 0x001fc400078e0055 */
[----:B--2---:R-:W-:-:S04]  /*83a0*/  IMAD.MOV.U32 R20, RZ, RZ, R109 ;  /* 0x000000ffff147224 */ /* 0x004fc800078e006d */
[----:B------:R-:W-:-:S04]  /*83b0*/  IMAD.WIDE R20, R8, 0x2, R20 ;  /* 0x0000000208147825 */ /* 0x000fc800078e0214 */
[----:B---3--:R-:W-:-:S05]  /*83c0*/  IMAD.WIDE R12, R8, 0x2, R12 ;  /* 0x00000002080c7825 */ /* 0x008fca00078e020c */
[----:B------:R0:W-:Y:S04]  /*83d0*/  STL [R1+0xe4], R12 ;  /* 0x0000e40c01007387 */ /* 0x0001e80000100800 */
[----:B------:R1:W-:Y:S04]  /*83e0*/  STL [R1+0x48], R13 ;  /* 0x0000480d01007387 */ /* 0x0003e80000100800 */
[----:B------:R-:W2:Y:S01]  /*83f0*/  LDL.LU R109, [R1+0x1c4] ;  /* 0x0001c400016d7983 */ /* 0x000ea20000300800 */
[----:B0-----:R-:W-:Y:S02]  /*8400*/  IMAD.MOV.U32 R12, RZ, RZ, R90 ;  /* 0x000000ffff0c7224 */ /* 0x001fe400078e005a */
[----:B-1----:R-:W-:-:S02]  /*8410*/  IMAD.MOV.U32 R13, RZ, RZ, R2 ;  /* 0x000000ffff0d7224 */ /* 0x002fc400078e0002 */
[----:B------:R0:W5:Y:S02]  /*8420*/  LDL.LU R2, [R1+0x1c0] ;  /* 0x0001c00001027983 */ /* 0x0001640000300800 */
[----:B------:R-:W-:Y:S02]  /*8430*/  IMAD.WIDE R12, R8, 0x2, R12 ;  /* 0x00000002080c7825 */ /* 0x000fe400078e020c */
[----:B------:R-:W3:Y:S04]  /*8440*/  LDL.LU R90, [R1+0x1bc] ;  /* 0x0001bc00015a7983 */ /* 0x000ee80000300800 */
[----:B------:R-:W-:Y:S04]  /*8450*/  STL [R1+0x4c], R20 ;  /* 0x00004c1401007387 */ /* 0x000fe80000100800 */
[----:B------:R-:W-:Y:S04]  /*8460*/  STL [R1+0xe8], R12 ;  /* 0x0000e80c01007387 */ /* 0x000fe80000100800 */
[----:B------:R1:W-:Y:S04]  /*8470*/  STL [R1+0x50], R13 ;  /* 0x0000500d01007387 */ /* 0x0003e80000100800 */
[----:B-1----:R-:W2:Y:S01]  /*8480*/  LDL.LU R13, [R1+0xec] ;  /* 0x0000ec00010d7983 */ /* 0x002ea20000300800 */
[----:B------:R-:W-:-:S02]  /*8490*/  IMAD.MOV.U32 R5, RZ, RZ, R17 ;  /* 0x000000ffff057224 */ /* 0x000fc400078e0011 */
[----:B------:R-:W-:Y:S02]  /*84a0*/  IMAD.MOV.U32 R16, RZ, RZ, R73 ;  /* 0x000000ffff107224 */ /* 0x000fe400078e0049 */
[----:B------:R-:W-:-:S04]  /*84b0*/  IMAD.MOV.U32 R17, RZ, RZ, R72 ;  /* 0x000000ffff117224 */ /* 0x000fc800078e0048 */
[----:B------:R-:W-:-:S04]  /*84c0*/  IMAD.WIDE R16, R8, 0x2, R16 ;  /* 0x0000000208107825 */ /* 0x000fc800078e0210 */
[----:B------:R-:W-:Y:S02]  /*84d0*/  IMAD.MOV.U32 R73, RZ, RZ, R16 ;  /* 0x000000ffff497224 */ /* 0x000fe400078e0010 */
[----:B------:R-:W-:Y:S02]  /*84e0*/  IMAD.MOV.U32 R72, RZ, RZ, R17 ;  /* 0x000000ffff487224 */ /* 0x000fe400078e0011 */
        /* <DEDUP_REMOVED lines=16> */
[----:B------:R-:W-:Y:S02]  /*85f0*/  IMAD.MOV.U32 R17, RZ, RZ, R84 ;  /* 0x000000ffff117224 */ /* 0x000fe400078e0054 */
[----:B------:R-:W-:Y:S02]  /*8600*/  IMAD.MOV.U32 R85, RZ, RZ, R21 ;  /* 0x000000ffff557224 */ /* 0x000fe400078e0015 */
[----:B------:R-:W-:-:S04]  /*8610*/  IMAD.WIDE R16, R8, 0x2, R16 ;  /* 0x0000000208107825 */ /* 0x000fc800078e0210 */
[----:B------:R-:W-:Y:S02]  /*8620*/  IMAD.MOV.U32 R20, RZ, RZ, R106 ;  /* 0x000000ffff147224 */ /* 0x000fe400078e006a */
[----:B------:R-:W-:Y:S01]  /*8630*/  IMAD.MOV.U32 R21, RZ, RZ, R87 ;  /* 0x000000ffff157224 */ /* 0x000fe200078e0057 */
[----:B------:R-:W3:Y:S01]  /*8640*/  LDL.LU R106, [R1+0x1b8] ;  /* 0x0001b800016a7983 */ /* 0x000ee20000300800 */
[----:B------:R-:W-:Y:S02]  /*8650*/  IMAD.MOV.U32 R102, RZ, RZ, R16 ;  /* 0x000000ffff667224 */ /* 0x000fe400078e0010 */
[----:B------:R-:W-:Y:S02]  /*8660*/  IMAD.MOV.U32 R84, RZ, RZ, R17 ;  /* 0x000000ffff547224 */ /* 0x000fe400078e0011 */
[----:B------:R-:W-:Y:S02]  /*8670*/  IMAD.MOV.U32 R16, RZ, RZ, R103 ;  /* 0x000000ffff107224 */ /* 0x000fe400078e0067 */
[----:B------:R-:W-:-:S02]  /*8680*/  IMAD.MOV.U32 R17, RZ, RZ, R86 ;  /* 0x000000ffff117224 */ /* 0x000fc400078e0056 */
[----:B------:R-:W-:-:S04]  /*8690*/  IMAD.WIDE R20, R8, 0x2, R20 ;  /* 0x0000000208147825 */ /* 0x000fc800078e0214 */
[----:B------:R-:W-:-:S04]  /*86a0*/  IMAD.WIDE R16, R8, 0x2, R16 ;  /* 0x0000000208107825 */ /* 0x000fc800078e0210 */
[----:B------:R-:W-:Y:S02]  /*86b0*/  IMAD.MOV.U32 R103, RZ, RZ, R16 ;  /* 0x000000ffff677224 */ /* 0x000fe400078e0010 */
[----:B------:R-:W-:Y:S02]  /*86c0*/  IMAD.MOV.U32 R86, RZ, RZ, R17 ;  /* 0x000000ffff567224 */ /* 0x000fe400078e0011 */
[----:B------:R-:W-:Y:S02]  /*86d0*/  IMAD.MOV.U32 R16, RZ, RZ, R92 ;  /* 0x000000ffff107224 */ /* 0x000fe400078e005c */
[----:B------:R-:W-:-:S04]  /*86e0*/  IMAD.MOV.U32 R17, RZ, RZ, R113 ;  /* 0x000000ffff117224 */ /* 0x000fc800078e0071 */
[----:B------:R-:W-:-:S04]  /*86f0*/  IMAD.WIDE R16, R8, 0x2, R16 ;  /* 0x0000000208107825 */ /* 0x000fc800078e0210 */
[----:B--2---:R-:W-:Y:S02]  /*8700*/  IMAD.MOV.U32 R12, RZ, RZ, R13 ;  /* 0x000000ffff0c7224 */ /* 0x004fe400078e000d */
[----:B------:R-:W-:Y:S02]  /*8710*/  IMAD.MOV.U32 R13, RZ, RZ, R10 ;  /* 0x000000ffff0d7224 */ /* 0x000fe400078e000a */
[----:B------:R-:W2:Y:S02]  /*8720*/  LDL.LU R10, [R1+0x1b4] ;  /* 0x0001b400010a7983 */ /* 0x000ea40000300800 */
[----:B------:R-:W-:Y:S02]  /*8730*/  IMAD.WIDE R12, R8, 0x2, R12 ;  /* 0x00000002080c7825 */ /* 0x000fe400078e020c */
[----:B------:R-:W-:Y:S04]  /*8740*/  STL [R1+0x54], R20 ;  /* 0x0000541401007387 */ /* 0x000fe80000100800 */
[----:B------:R1:W-:Y:S04]  /*8750*/  STL [R1+0xec], R12 ;  /* 0x0000ec0c01007387 */ /* 0x0003e80000100800 */
[----:B------:R4:W-:Y:S01]  /*8760*/  STL [R1+0x58], R13 ;  /* 0x0000580d01007387 */ /* 0x0009e20000100800 */
[----:B-1----:R-:W-:-:S02]  /*8770*/  IMAD.MOV.U32 R12, RZ, RZ, R109 ;  /* 0x000000ffff0c7224 */ /* 0x002fc400078e006d */
[----:B----4-:R-:W-:Y:S01]  /*8780*/  IMAD.MOV.U32 R13, RZ, RZ, R105 ;  /* 0x000000ffff0d7224 */ /* 0x010fe200078e0069 */
[----:B------:R-:W4:Y:S03]  /*8790*/  LDL.LU R109, [R1+0x1b0] ;  /* 0x0001b000016d7983 */ /* 0x000f260000300800 */
[----:B------:R-:W-:Y:S01]  /*87a0*/  IMAD.WIDE R12, R8, 0x2, R12 ;  /* 0x00000002080c7825 */ /* 0x000fe200078e020c */
[----:B------:R-:W2:Y:S04]  /*87b0*/  LDL.LU R113, [R1+0x1ac] ;  /* 0x0001ac0001717983 */ /* 0x000ea80000300800 */
[----:B------:R-:W2:Y:S04]  /*87c0*/  LDL.LU R92, [R1+0x1a8] ;  /* 0x0001a800015c7983 */ /* 0x000ea80000300800 */
[----:B------:R-:W-:Y:S04]  /*87d0*/  STL [R1+0x5c], R12 ;  /* 0x00005c0c01007387 */ /* 0x000fe80000100800 */
[----:B------:R-:W-:Y:S04]  /*87e0*/  STL [R1+0xf0], R16 ;  /* 0x0000f01001007387 */ /* 0x000fe80000100800 */
[----:B------:R1:W-:Y:S04]  /*87f0*/  STL [R1+0x60], R17 ;  /* 0x0000601101007387 */ /* 0x0003e80000100800 */
[----:B-1----:R-:W2:Y:S01]  /*8800*/  LDL.LU R17, [R1+0xf4] ;  /* 0x0000f40001117983 */ /* 0x002ea20000300800 */
[----:B------:R-:W-:-:S02]  /*8810*/  IMAD.MOV.U32 R105, RZ, RZ, R13 ;  /* 0x000000ffff697224 */ /* 0x000fc400078e000d */
[----:B------:R-:W-:Y:S02]  /*8820*/  IMAD.MOV.U32 R12, RZ, RZ, R110 ;  /* 0x000000ffff0c7224 */ /* 0x000fe400078e006e */
[----:B------:R-:W-:Y:S01]  /*8830*/  IMAD.MOV.U32 R13, RZ, RZ, R107 ;  /* 0x000000ffff0d7224 */ /* 0x000fe200078e006b */
[----:B------:R-:W3:Y:S03]  /*8840*/  LDL.LU R110, [R1+0x1a4] ;  /* 0x0001a400016e7983 */ /* 0x000ee60000300800 */
[----:B------:R-:W-:-:S04]  /*8850*/  IMAD.WIDE R12, R8, 0x2, R12 ;  /* 0x00000002080c7825 */ /* 0x000fc800078e020c */
[----:B------:R-:W-:Y:S02]  /*8860*/  IMAD.MOV.U32 R107, RZ, RZ, R13 ;  /* 0x000000ffff6b7224 */ /* 0x000fe400078e000d */
[----:B--2---:R-:W-:Y:S02]  /*8870*/  IMAD.MOV.U32 R16, RZ, RZ, R17 ;  /* 0x000000ffff107224 */ /* 0x004fe400078e0011 */
[----:B------:R-:W-:Y:S02]  /*8880*/  IMAD.MOV.U32 R17, RZ, RZ, R10 ;  /* 0x000000ffff117224 */ /* 0x000fe400078e000a */
[----:B------:R-:W2:Y:S02]  /*8890*/  LDL.LU R10, [R1+0x1a0] ;  /* 0x0001a000010a7983 */ /* 0x000ea40000300800 */
[----:B------:R-:W-:Y:S02]  /*88a0*/  IMAD.WIDE R16, R8, 0x2, R16 ;  /* 0x0000000208107825 */ /* 0x000fe400078e0210 */
[----:B------:R1:W-:Y:S04]  /*88b0*/  STL [R1+0x64], R12 ;  /* 0x0000640c01007387 */ /* 0x0003e80000100800 */
[----:B------:R0:W-:Y:S04]  /*88c0*/  STL [R1+0xf4], R16 ;  /* 0x0000f41001007387 */ /* 0x0001e80000100800 */
[----:B------:R3:W-:Y:S01]  /*88d0*/  STL [R1+0x68], R17 ;  /* 0x0000681101007387 */ /* 0x0007e20000100800 */
[----:B-1----:R-:W-:-:S02]  /*88e0*/  IMAD.MOV.U32 R12, RZ, RZ, R113 ;  /* 0x000000ffff0c7224 */ /* 0x002fc400078e0071 */
[----:B----4-:R-:W-:Y:S01]  /*88f0*/  IMAD.MOV.U32 R13, RZ, RZ, R109 ;  /* 0x000000ffff0d7224 */ /* 0x010fe200078e006d */
[----:B------:R-:W4:Y:S01]  /*8900*/  LDL.LU R113, [R1+0x19c] ;  /* 0x00019c0001717983 */ /* 0x000f220000300800 */
[----:B0-----:R-:W-:Y:S02]  /*8910*/  IMAD.MOV.U32 R16, RZ, RZ, R94 ;  /* 0x000000ffff107224 */ /* 0x001fe400078e005e */
[----:B---3--:R-:W-:Y:S02]  /*8920*/  IMAD.MOV.U32 R17, RZ, RZ, R96 ;  /* 0x000000ffff117224 */ /* 0x008fe400078e0060 */
[C---:B------:R-:W-:Y:S01]  /*8930*/  IMAD.WIDE R12, R8.reuse, 0x2, R12 ;  /* 0x00000002080c7825 */ /* 0x040fe200078e020c */
[----:B------:R-:W3:Y:S03]  /*8940*/  LDL.LU R96, [R1+0x198] ;  /* 0x0001980001607983 */ /* 0x000ee60000300800 */
[----:B------:R-:W-:Y:S01]  /*8950*/  IMAD.WIDE R16, R8, 0x2, R16 ;  /* 0x0000000208107825 */ /* 0x000fe200078e0210 */
[----:B------:R-:W2:Y:S03]  /*8960*/  LDL.LU R94, [R1+0x194] ;  /* 0x00019400015e7983 */ /* 0x000ea60000300800 */
[----:B------:R-:W-:Y:S01]  /*8970*/  IMAD.MOV.U32 R109, RZ, RZ, R13 ;  /* 0x000000ffff6d7224 */ /* 0x000fe200078e000d */
[----:B------:R0:W-:Y:S02]  /*8980*/  STL [R1+0x6c], R12 ;  /* 0x00006c0c01007387 */ /* 0x0001e40000100800 */
[----:B0-----:R-:W-:-:S02]  /*8990*/  IMAD.MOV.U32 R13, RZ, RZ, R114 ;  /* 0x000000ffff0d7224 */ /* 0x001fc400078e0072 */
[----:B------:R-:W2:Y:S04]  /*89a0*/  LDL.LU R114, [R1+0x190] ;  /* 0x0001900001727983 */ /* 0x000ea80000300800 */
[----:B------:R-:W-:Y:S04]  /*89b0*/  STL [R1+0xf8], R16 ;  /* 0x0000f81001007387 */ /* 0x000fe80000100800 */
[----:B------:R0:W-:Y:S04]  /*89c0*/  STL [R1+0x70], R17 ;  /* 0x0000701101007387 */ /* 0x0001e80000100800 */
[----:B0-----:R-:W2:Y:S01]  /*89d0*/  LDL.LU R17, [R1+0xfc] ;  /* 0x0000fc0001117983 */ /* 0x001ea20000300800 */
[----:B------:R-:W-:-:S02]  /*89e0*/  IMAD.MOV.U32 R12, RZ, RZ, R13 ;  /* 0x000000ffff0c7224 */ /* 0x000fc400078e000d */
[----:B------:R-:W-:-:S04]  /*89f0*/  IMAD.MOV.U32 R13, RZ, RZ, R111 ;  /* 0x000000ffff0d7224 */ /* 0x000fc800078e006f */
[----:B------:R-:W-:-:S04]  /*8a00*/  IMAD.WIDE R12, R8, 0x2, R12 ;  /* 0x00000002080c7825 */ /* 0x000fc800078e020c */
[----:B------:R-:W-:Y:S02]  /*8a10*/  IMAD.MOV.U32 R111, RZ, RZ, R13 ;  /* 0x000000ffff6f7224 */ /* 0x000fe400078e000d */
[----:B--2---:R-:W-:Y:S02]  /*8a20*/  IMAD.MOV.U32 R16, RZ, RZ, R17 ;  /* 0x000000ffff107224 */ /* 0x004fe400078e0011 */
[----:B------:R-:W-:Y:S02]  /*8a30*/  IMAD.MOV.U32 R17, RZ, RZ, R10 ;  /* 0x000000ffff117224 */ /* 0x000fe400078e000a */
[----:B------:R-:W2:Y:S02]  /*8a40*/  LDL.LU R10, [R1+0x18c] ;  /* 0x00018c00010a7983 */ /* 0x000ea40000300800 */
[----:B------:R-:W-:Y:S02]  /*8a50*/  IMAD.WIDE R16, R8, 0x2, R16 ;  /* 0x0000000208107825 */ /* 0x000fe400078e0210 */
[----:B------:R-:W-:Y:S04]  /*8a60*/  STL [R1+0x74], R12 ;  /* 0x0000740c01007387 */ /* 0x000fe80000100800 */
[----:B------:R0:W-:Y:S04]  /*8a70*/  STL [R1+0xfc], R16 ;  /* 0x0000fc1001007387 */ /* 0x0001e80000100800 */
[----:B------:R1:W-:Y:S01]  /*8a80*/  STL [R1+0x78], R17 ;  /* 0x0000781101007387 */ /* 0x0003e20000100800 */
[----:B0-----:R-:W-:-:S02]  /*8a90*/  IMAD.MOV.U32 R16, RZ, RZ, R117 ;  /* 0x000000ffff107224 */ /* 0x001fc400078e0075 */
[----:B-1----:R-:W-:Y:S01]  /*8aa0*/  IMAD.MOV.U32 R17, RZ, RZ, R98 ;  /* 0x000000ffff117224 */ /* 0x002fe200078e0062 */
[----:B------:R-:W2:Y:S04]  /*8ab0*/  LDL.LU R117, [R1+0x188] ;  /* 0x0001880001757983 */ /* 0x000ea80000300800 */
[-C--:B------:R-:W-:Y:S01]  /*8ac0*/  LOP3.LUT R17, R17, R16.reuse, RZ, 0x3c, !PT ;  /* 0x0000001011117212 */ /* 0x080fe200078e3cff */
[----:B---3--:R-:W-:Y:S01]  /*8ad0*/  IMAD.MOV.U32 R12, RZ, RZ, R96 ;  /* 0x000000ffff0c7224 */ /* 0x008fe200078e0060 */
[----:B------:R-:W3:Y:S02]  /*8ae0*/  LDL.LU R98, [R1+0x184] ;  /* 0x0001840001627983 */ /* 0x000ee40000300800 */
[C---:B------:R-:W-:Y:S01]  /*8af0*/  LOP3.LUT R16, R17.reuse, R16, RZ, 0x3c, !PT ;  /* 0x0000001011107212 */ /* 0x040fe200078e3cff */
[----:B----4-:R-:W-:Y:S01]  /*8b00*/  IMAD.MOV.U32 R13, RZ, RZ, R113 ;  /* 0x000000ffff0d7224 */ /* 0x010fe200078e0071 */
[----:B------:R-:W4:Y:S02]  /*8b10*/  LDL.LU R96, [R1+0x180] ;  /* 0x0001800001607983 */ /* 0x000f240000300800 */
[----:B------:R-:W-:Y:S01]  /*8b20*/  LOP3.LUT R17, R17, R16, RZ, 0x3c, !PT ;  /* 0x0000001011117212 */ /* 0x000fe200078e3cff */
[----:B------:R-:W-:-:S04]  /*8b30*/  IMAD.WIDE R12, R8, 0x2, R12 ;  /* 0x00000002080c7825 */ /* 0x000fc800078e020c */
[----:B------:R-:W-:Y:S01]  /*8b40*/  IMAD.WIDE R16, R8, 0x2, R16 ;  /* 0x0000000208107825 */ /* 0x000fe200078e0210 */
[----:B------:R0:W-:Y:S03]  /*8b50*/  STL [R1+0x7c], R12 ;  /* 0x00007c0c01007387 */ /* 0x0001e60000100800 */
[----:B------:R-:W-:Y:S02]  /*8b60*/  IMAD.MOV.U32 R113, RZ, RZ, R13 ;  /* 0x000000ffff717224 */ /* 0x000fe400078e000d */
[----:B0-----:R-:W-:Y:S02]  /*8b70*/  IMAD.MOV.U32 R13, RZ, RZ, R118 ;  /* 0x000000ffff0d7224 */ /* 0x001fe400078e0076 */
        /* <DEDUP_REMOVED lines=22> */
[----:B------:R-:W-:Y:S01]  /*8ce0*/  IMAD.MOV.U32 R13, RZ, RZ, R117 ;  /* 0x000000ffff0d7224 */ /* 0x000fe200078e0075 */
[----:B------:R-:W2:Y:S02]  /*8cf0*/  LDL.LU R98, [R1+0x16c] ;  /* 0x00016c0001627983 */ /* 0x000ea40000300800 */
        /* <DEDUP_REMOVED lines=61> */
[----:B--2---:R-:W-:Y:S02]  /*90d0*/  IMAD.MOV.U32 R16, RZ, RZ, R17 ;  /* 0x000000ffff107224 */ /* 0x004fe400078e0011 */
[----:B------:R-:W-:-:S02]  /*90e0*/  IMAD.MOV.U32 R17, RZ, RZ, R10 ;  /* 0x000000ffff117224 */ /* 0x000fc400078e000a */
[----:B------:R-:W2:Y:S02]  /*90f0*/  LDL.LU R10, [R1+0x150] ;  /* 0x00015000010a7983 */ /* 0x000ea40000300800 */
[----:B------:R-:W-:Y:S02]  /*9100*/  IMAD.WIDE R16, R8, 0x2, R16 ;  /* 0x0000000208107825 */ /* 0x000fe400078e0210 */
[----:B------:R-:W-:Y:S04]  /*9110*/  STL [R1+0xa4], R12 ;  /* 0x0000a40c01007387 */ /* 0x000fe80000100800 */
[----:B------:R0:W-:Y:S04]  /*9120*/  STL [R1+0x114], R16 ;  /* 0x0001141001007387 */ /* 0x0001e80000100800 */
[----:B------:R1:W-:Y:S01]  /*9130*/  STL [R1+0xa8], R17 ;  /* 0x0000a81101007387 */ /* 0x0003e20000100800 */
[----:B0-----:R-:W-:-:S03]  /*9140*/  IMAD.MOV.U32 R16, RZ, RZ, R11 ;  /* 0x000000ffff107224 */ /* 0x001fc600078e000b */
[----:B------:R-:W2:Y:S01]  /*9150*/  LDL.LU R11, [R1+0x14c] ;  /* 0x00014c00010b7983 */ /* 0x000ea20000300800 */
[----:B-1----:R-:W-:Y:S02]  /*9160*/  IMAD.MOV.U32 R17, RZ, RZ, R68 ;  /* 0x000000ffff117224 */ /* 0x002fe400078e0044 */
[----:B------:R-:W-:Y:S02]  /*9170*/  IMAD.MOV.U32 R68, RZ, RZ, R69 ;  /* 0x000000ffff447224 */ /* 0x000fe400078e0045 */
[----:B------:R-:W2:Y:S01]  /*9180*/  LDL.LU R69, [R1+0xbc] ;  /* 0x0000bc0001457983 */ /* 0x000ea20000300800 */
[----:B---3--:R-:W-:-:S03]  /*9190*/  IMAD.MOV.U32 R12, RZ, RZ, R9 ;  /* 0x000000ffff0c7224 */ /* 0x008fc600078e0009 */
[----:B------:R-:W3:Y:S01]  /*91a0*/  LDL.LU R9, [R1+0x148] ;  /* 0x0001480001097983 */ /* 0x000ee20000300800 */
        /* <DEDUP_REMOVED lines=19> */
[----:B----4-:R-:W-:-:S04]  /*92e0*/  IMAD.MOV.U32 R21, RZ, RZ, R96 ;  /* 0x000000ffff157224 */ /* 0x010fc800078e0060 */
[----:B------:R-:W-:-:S04]  /*92f0*/  IMAD.WIDE R20, R8, 0x2, R20 ;  /* 0x0000000208147825 */ /* 0x000fc800078e0214 */
[----:B------:R-:W-:Y:S02]  /*9300*/  IMAD.MOV.U32 R118, RZ, RZ, R20 ;  /* 0x000000ffff767224 */ /* 0x000fe400078e0014 */
[----:B------:R-:W-:Y:S02]  /*9310*/  IMAD.MOV.U32 R96, RZ, RZ, R21 ;  /* 0x000000ffff607224 */ /* 0x000fe400078e0015 */
[----:B------:R-:W-:Y:S02]  /*9320*/  IMAD.MOV.U32 R20, RZ, RZ, R120 ;  /* 0x000000ffff147224 */ /* 0x000fe400078e0078 */
[----:B------:R-:W-:-:S04]  /*9330*/  IMAD.MOV.U32 R21, RZ, RZ, R97 ;  /* 0x000000ffff157224 */ /* 0x000fc800078e0061 */
[----:B------:R-:W-:Y:S01]  /*9340*/  IMAD.WIDE R20, R8, 0x2, R20 ;  /* 0x0000000208147825 */ /* 0x000fe200078e0214 */
[----:B------:R-:W-:-:S03]  /*9350*/  LOP3.LUT R17, R17, R16, RZ, 0x3c, !PT ;  /* 0x0000001011117212 */ /* 0x000fc600078e3cff */
[----:B------:R-:W-:Y:S02]  /*9360*/  IMAD.MOV.U32 R120, RZ, RZ, R20 ;  /* 0x000000ffff787224 */ /* 0x000fe400078e0014 */
[----:B------:R-:W-:Y:S02]  /*9370*/  IMAD.MOV.U32 R97, RZ, RZ, R21 ;  /* 0x000000ffff617224 */ /* 0x000fe400078e0015 */
[----:B------:R-:W-:Y:S02]  /*9380*/  IMAD.MOV.U32 R20, RZ, RZ, R122 ;  /* 0x000000ffff147224 */ /* 0x000fe400078e007a */
[----:B------:R-:W-:Y:S01]  /*9390*/  IMAD.MOV.U32 R21, RZ, RZ, R98 ;  /* 0x000000ffff157224 */ /* 0x000fe200078e0062 */
[----:B------:R-:W-:-:S03]  /*93a0*/  LOP3.LUT R16, R17, R16, RZ, 0x3c, !PT ;  /* 0x0000001011107212 */ /* 0x000fc600078e3cff */
[----:B------:R-:W-:Y:S01]  /*93b0*/  IMAD.WIDE R20, R8, 0x2, R20 ;  /* 0x0000000208147825 */ /* 0x000fe200078e0214 */
[----:B------:R-:W-:-:S03]  /*93c0*/  LOP3.LUT R17, R17, R16, RZ, 0x3c, !PT ;  /* 0x0000001011117212 */ /* 0x000fc600078e3cff */
[----:B------:R-:W-:Y:S02]  /*93d0*/  IMAD.MOV.U32 R122, RZ, RZ, R20 ;  /* 0x000000ffff7a7224 */ /* 0x000fe400078e0014 */
[----:B------:R-:W-:Y:S02]  /*93e0*/  IMAD.MOV.U32 R98, RZ, RZ, R21 ;  /* 0x000000ffff627224 */ /* 0x000fe400078e0015 */
[----:B------:R-:W-:Y:S02]  /*93f0*/  IMAD.MOV.U32 R123, RZ, RZ, R13 ;  /* 0x000000ffff7b7224 */ /* 0x000fe400078e000d */
[----:B------:R-:W-:Y:S02]  /*9400*/  IMAD.MOV.U32 R20, RZ, RZ, R124 ;  /* 0x000000ffff147224 */ /* 0x000fe400078e007c */
[----:B------:R-:W-:Y:S02]  /*9410*/  IMAD.MOV.U32 R21, RZ, RZ, R99 ;  /* 0x000000ffff157224 */ /* 0x000fe400078e0063 */
[----:B------:R-:W-:-:S02]  /*9420*/  IMAD.MOV.U32 R13, RZ, RZ, R125 ;  /* 0x000000ffff0d7224 */ /* 0x000fc400078e007d */
[----:B------:R-:W-:-:S04]  /*9430*/  IMAD.WIDE R20, R8, 0x2, R20 ;  /* 0x0000000208147825 */ /* 0x000fc800078e0214 */
[----:B------:R-:W-:-:S04]  /*9440*/  IMAD.WIDE R12, R8, 0x2, R12 ;  /* 0x00000002080c7825 */ /* 0x000fc800078e020c */
[----:B------:R-:W-:Y:S01]  /*9450*/  IMAD.WIDE R16, R8, 0x2, R16 ;  /* 0x0000000208107825 */ /* 0x000fe200078e0210 */
[----:B------:R0:W-:Y:S03]  /*9460*/  STL [R1+0xac], R12 ;  /* 0x0000ac0c01007387 */ /* 0x0001e60000100800 */
[----:B------:R-:W-:Y:S02]  /*9470*/  IMAD.MOV.U32 R124, RZ, RZ, R20 ;  /* 0x000000ffff7c7224 */ /* 0x000fe400078e0014 */
[----:B------:R-:W-:Y:S01]  /*9480*/  IMAD.MOV.U32 R99, RZ, RZ, R21 ;  /* 0x000000ffff637224 */ /* 0x000fe200078e0015 */
[----:B------:R-:W-:Y:S01]  /*9490*/  STL [R1+0x118], R16 ;  /* 0x0001181001007387 */ /* 0x000fe20000100800 */
[----:B------:R-:W-:Y:S02]  /*94a0*/  IMAD.MOV.U32 R125, RZ, RZ, R13 ;  /* 0x000000ffff7d7224 */ /* 0x000fe400078e000d */
[----:B------:R-:W-:-:S02]  /*94b0*/  IMAD.MOV.U32 R20, RZ, RZ, R104 ;  /* 0x000000ffff147224 */ /* 0x000fc400078e0068 */
[----:B------:R-:W-:Y:S01]  /*94c0*/  IMAD.MOV.U32 R21, RZ, RZ, R100 ;  /* 0x000000ffff157224 */ /* 0x000fe200078e0064 */
[----:B------:R2:W-:Y:S01]  /*94d0*/  STL [R1+0xb0], R17 ;  /* 0x0000b01101007387 */ /* 0x0005e20000100800 */
[----:B0-----:R-:W-:Y:S02]  /*94e0*/  IMAD.MOV.U32 R12, RZ, RZ, R39 ;  /* 0x000000ffff0c7224 */ /* 0x001fe400078e0027 */
[----:B------:R-:W-:Y:S01]  /*94f0*/  IMAD.MOV.U32 R13, RZ, RZ, R38 ;  /* 0x000000ffff0d7224 */ /* 0x000fe200078e0026 */
[----:B------:R-:W4:Y:S01]  /*9500*/  LDL.LU R104, [R1+0x144] ;  /* 0x0001440001687983 */ /* 0x000f220000300800 */
[----:B------:R-:W-:-:S04]  /*9510*/  IMAD.WIDE R20, R8, 0x2, R20 ;  /* 0x0000000208147825 */ /* 0x000fc800078e0214 */
[----:B------:R-:W-:-:S04]  /*9520*/  IMAD.WIDE R12, R8, 0x2, R12 ;  /* 0x00000002080c7825 */ /* 0x000fc800078e020c */
[----:B--2---:R-:W-:Y:S02]  /*9530*/  IMAD.MOV.U32 R17, RZ, RZ, R10 ;  /* 0x000000ffff117224 */ /* 0x004fe400078e000a */
[----:B------:R-:W2:Y:S01]  /*9540*/  LDL.LU R10, [R1+0x140] ;  /* 0x00014000010a7983 */ /* 0x000ea20000300800 */
[----:B------:R-:W-:-:S03]  /*9550*/  IMAD.MOV.U32 R16, RZ, RZ, R11 ;  /* 0x000000ffff107224 */ /* 0x000fc600078e000b */
[----:B------:R-:W4:Y:S01]  /*9560*/  LDL.LU R11, [R1+0x13c] ;  /* 0x00013c00010b7983 */ /* 0x000f220000300800 */
[----:B------:R-:W-:-:S03]  /*9570*/  IMAD.WIDE R16, R8, 0x2, R16 ;  /* 0x0000000208107825 */ /* 0x000fc600078e0210 */
[----:B------:R-:W-:Y:S04]  /*9580*/  STL [R1], R20 ;  /* 0x0000001401007387 */ /* 0x000fe80000100800 */
[----:B------:R-:W-:Y:S04]  /*9590*/  STL [R1+0xb4], R12 ;  /* 0x0000b40c01007387 */ /* 0x000fe80000100800 */
[----:B------:R3:W-:Y:S04]  /*95a0*/  STL [R1+0x4], R13 ;  /* 0x0000040d01007387 */ /* 0x0007e80000100800 */
[----:B------:R0:W-:Y:S04]  /*95b0*/  STL [R1+0x11c], R16 ;  /* 0x00011c1001007387 */ /* 0x0001e80000100800 */
[----:B------:R1:W-:Y:S01]  /*95c0*/  STL [R1+0xb8], R17 ;  /* 0x0000b81101007387 */ /* 0x0003e20000100800 */
[----:B---3--:R-:W-:-:S03]  /*95d0*/  IMAD.MOV.U32 R13, RZ, RZ, R9 ;  /* 0x000000ffff0d7224 */ /* 0x008fc600078e0009 */
[----:B------:R-:W3:Y:S01]  /*95e0*/  LDL.LU R9, [R1+0x138] ;  /* 0x0001380001097983 */ /* 0x000ee20000300800 */
[----:B------:R-:W-:Y:S01]  /*95f0*/  IMAD.MOV.U32 R12, RZ, RZ, R69 ;  /* 0x000000ffff0c7224 */ /* 0x000fe200078e0045 */
[----:B------:R-:W-:Y:S01]  /*9600*/  HMMA.16816.F32 R24, R28, R14, R24 ;  /* 0x0000000e1c18723c */ /* 0x000fe20000001818 */
[----:B0-----:R-:W-:Y:S02]  /*9610*/  IMAD.MOV.U32 R16, RZ, RZ, R68 ;  /* 0x000000ffff107224 */ /* 0x001fe400078e0044 */
[----:B-1----:R-:W-:-:S04]  /*9620*/  IMAD.MOV.U32 R17, RZ, RZ, R101 ;  /* 0x000000ffff117224 */ /* 0x002fc800078e0065 */
[----:B------:R-:W-:Y:S02]  /*9630*/  IMAD.MOV.U32 R14, RZ, RZ, R71 ;  /* 0x000000ffff0e7224 */ /* 0x000fe400078e0047 */
[----:B------:R-:W-:Y:S02]  /*9640*/  IMAD.MOV.U32 R15, RZ, RZ, R70 ;  /* 0x000000ffff0f7224 */ /* 0x000fe400078e0046 */
[----:B------:R-:W-:-:S04]  /*9650*/  IMAD.WIDE R16, R8, 0x2, R16 ;  /* 0x0000000208107825 */ /* 0x000fc800078e0210 */
[C---:B------:R-:W-:Y:S01]  /*9660*/  IMAD.WIDE R12, R8.reuse, 0x2, R12 ;  /* 0x00000002080c7825 */ /* 0x040fe200078e020c */
[----:B------:R2:W-:Y:S03]  /*9670*/  STL [R1+0x8], R16 ;  /* 0x0000081001007387 */ /* 0x0005e60000100800 */
[----:B------:R-:W-:Y:S01]  /*9680*/  IMAD.WIDE R14, R8, 0x2, R14 ;  /* 0x00000002080e7825 */ /* 0x000fe200078e020e */
[----:B------:R-:W-:Y:S04]  /*9690*/  STL [R1+0xbc], R12 ;  /* 0x0000bc0c01007387 */ /* 0x000fe80000100800 */
[----:B------:R-:W-:Y:S04]  /*96a0*/  STL [R1+0xc], R13 ;  /* 0x00000c0d01007387 */ /* 0x000fe80000100800 */
[----:B------:R-:W-:Y:S04]  /*96b0*/  STL [R1+0x120], R14 ;  /* 0x0001200e01007387 */ /* 0x000fe80000100800 */
[----:B------:R4:W-:Y:S01]  /*96c0*/  STL [R1+0xc0], R15 ;  /* 0x0000c00f01007387 */ /* 0x0009e20000100800 */
[----:B--2---:R-:W-:-:S03]  /*96d0*/  IMAD.MOV.U32 R16, RZ, RZ, R10 ;  /* 0x000000ffff107224 */ /* 0x004fc600078e000a */
[----:B------:R-:W2:Y:S01]  /*96e0*/  LDL.LU R10, [R1+0x134] ;  /* 0x00013400010a7983 */ /* 0x000ea20000300800 */
[----:B----4-:R-:W-:-:S03]  /*96f0*/  IMAD.MOV.U32 R15, RZ, RZ, R11 ;  /* 0x000000ffff0f7224 */ /* 0x010fc600078e000b */
[----:B------:R-:W2:Y:S01]  /*9700*/  LDL.LU R11, [R1+0x130] ;  /* 0x00013000010b7983 */ /* 0x000ea20000300800 */
[----:B---3--:R-:W-:-:S03]  /*9710*/  IMAD.MOV.U32 R14, RZ, RZ, R9 ;  /* 0x000000ffff0e7224 */ /* 0x008fc600078e0009 */
[----:B------:R-:W3:Y:S01]  /*9720*/  LDL.LU R9, [R1+0x12c] ;  /* 0x00012c0001097983 */ /* 0x000ee20000300800 */
[----:B------:R-:W-:Y:S02]  /*9730*/  IMAD.MOV.U32 R101, RZ, RZ, R17 ;  /* 0x000000ffff657224 */ /* 0x000fe400078e0011 */
[----:B------:R-:W-:Y:S02]  /*9740*/  IMAD.MOV.U32 R17, RZ, RZ, R104 ;  /* 0x000000ffff117224 */ /* 0x000fe400078e0068 */
[----:B------:R-:W-:Y:S02]  /*9750*/  IMAD.MOV.U32 R12, RZ, RZ, R65 ;  /* 0x000000ffff0c7224 */ /* 0x000fe400078e0041 */
[----:B------:R-:W-:Y:S02]  /*9760*/  IMAD.MOV.U32 R13, RZ, RZ, R64 ;  /* 0x000000ffff0d7224 */ /* 0x000fe400078e0040 */
[----:B------:R-:W-:-:S04]  /*9770*/  IMAD.WIDE R16, R8, 0x2, R16 ;  /* 0x0000000208107825 */ /* 0x000fc800078e0210 */
[C---:B------:R-:W-:Y:S01]  /*9780*/  IMAD.WIDE R12, R8.reuse, 0x2, R12 ;  /* 0x00000002080c7825 */ /* 0x040fe200078e020c */
[----:B------:R-:W-:Y:S03]  /*9790*/  STL [R1+0x10], R16 ;  /* 0x0000101001007387 */ /* 0x000fe60000100800 */
[----:B------:R-:W-:Y:S01]  /*97a0*/  IMAD.WIDE R14, R8, 0x2, R14 ;  /* 0x00000002080e7825 */ /* 0x000fe200078e020e */
[----:B------:R0:W-:Y:S04]  /*97b0*/  STL [R1+0xc4], R12 ;  /* 0x0000c40c01007387 */ /* 0x0001e80000100800 */
[----:B------:R1:W-:Y:S04]  /*97c0*/  STL [R1+0x14], R13 ;  /* 0x0000140d01007387 */ /* 0x0003e80000100800 */
[----:B------:R4:W-:Y:S01]  /*97d0*/  STL [R1+0xc8], R14 ;  /* 0x0000c80e01007387 */ /* 0x0009e20000100800 */
[----:B0-----:R-:W-:-:S03]  /*97e0*/  IMAD.MOV.U32 R12, RZ, RZ, R67 ;  /* 0x000000ffff0c7224 */ /* 0x001fc600078e0043 */
[----:B------:R0:W-:Y:S01]  /*97f0*/  STL [R1+0x18], R15 ;  /* 0x0000180f01007387 */ /* 0x0001e20000100800 */
[----:B-1----:R-:W-:-:S04]  /*9800*/  IMAD.MOV.U32 R13, RZ, RZ, R66 ;  /* 0x000000ffff0d7224 */ /* 0x002fc800078e0042 */
[----:B------:R-:W-:-:S04]  /*9810*/  IMAD.WIDE R12, R8, 0x2, R12 ;  /* 0x00000002080c7825 */ /* 0x000fc800078e020c */
[----:B----4-:R-:W-:Y:S02]  /*9820*/  IMAD.MOV.U32 R14, RZ, RZ, R37 ;  /* 0x000000ffff0e7224 */ /* 0x010fe400078e0025 */
[----:B0-----:R-:W-:Y:S01]  /*9830*/  IMAD.MOV.U32 R15, RZ, RZ, R36 ;  /* 0x000000ffff0f7224 */ /* 0x001fe200078e0024 */
[----:B------:R0:W-:Y:S03]  /*9840*/  STL [R1+0xcc], R12 ;  /* 0x0000cc0c01007387 */ /* 0x0001e60000100800 */
[----:B------:R-:W-:Y:S01]  /*9850*/  IMAD.WIDE R14, R8, 0x2, R14 ;  /* 0x00000002080e7825 */ /* 0x000fe200078e020e */
[----:B------:R0:W-:Y:S04]  /*9860*/  STL [R1+0x1c], R13 ;  /* 0x00001c0d01007387 */ /* 0x0001e80000100800 */
[----:B------:R0:W-:Y:S04]  /*9870*/  STL [R1+0xd0], R14 ;  /* 0x0000d00e01007387 */ /* 0x0001e80000100800 */
[----:B------:R0:W-:Y:S01]  /*9880*/  STL [R1+0x20], R15 ;  /* 0x0000200f01007387 */ /* 0x0001e20000100800 */
[----:B------:R-:W-:Y:S01]  /*9890*/  IMAD.MOV.U32 R20, RZ, RZ, c[0x0][0x188] ;  /* 0x00006200ff147624 */ /* 0x000fe200078e00ff */
[----:B------:R-:W-:Y:S01]  /*98a0*/  HMMA.16816.F32 R32, R28, R18, R32 ;  /* 0x000000121c20723c */ /* 0x000fe20000001820 */
[----:B------:R-:W-:-:S02]  /*98b0*/  UIADD3 UR4, UR4, -0x80, URZ ;  /* 0xffffff8004047890 */ /* 0x000fc4000fffe03f */
[----:B------:R-:W-:Y:S02]  /*98c0*/  IMAD.SHL.U32 R20, R20, 0x80, RZ ;  /* 0x0000008014147824 */ /* 0x000fe400078e00ff */
[----:B------:R-:W-:-:S03]  /*98d0*/  IMAD.MOV.U32 R100, RZ, RZ, R21 ;  /* 0x000000ffff647224 */ /* 0x000fc600078e0015 */
[----:B------:R-:W-:Y:S01]  /*98e0*/  HMMA.16816.F32 R60, R28, R22, R60 ;  /* 0x000000161c3c723c */ /* 0x000fe2000000183c */
[----:B------:R-:W-:Y:S02]  /*98f0*/  IMAD.MOV.U32 R104, RZ, RZ, R17 ;  /* 0x000000ffff687224 */ /* 0x000fe400078e0011 */
[----:B--2---:R-:W-:Y:S01]  /*9900*/  IMAD.WIDE R10, R20, 0x2, R10 ;  /* 0x00000002140a7825 */ /* 0x004fe200078e020a */
[----:B---3--:R-:W-:-:S04]  /*9910*/  IADD3 R9, R9, -0x1, RZ ;  /* 0xffffffff09097810 */ /* 0x008fc80007ffe0ff */
[----:B------:R-:W-:-:S13]  /*9920*/  ISETP.NE.U32.AND P0, PT, R9, RZ, PT ;  /* 0x000000ff0900720c */ /* 0x000fda0003f05070 */
[----:B0-----:R-:W-:Y:S01]  /*9930*/  @!P0 CALL.REL.NOINC `(.L_x_1) ;  /* 0x0000001000008944 */ /* 0x001fe20003c00000 */
[----:B------:R-:W-:Y:S05]  /*9940*/  BRA `(.L_x_2) ;  /* 0xffffb5d000007947 */ /* 0x000fea000383ffff */
.L_x_1:
[----:B------:R-:W-:Y:S02]  /*9950*/  F2FP.PACK_AB R12, R27, R43 ;  /* 0x0000002b1b0c723e */ /* 0x000fe400000000ff */
[----:B------:R-:W-:Y:S02]  /*9960*/  F2FP.PACK_AB R10, R55, R59 ;  /* 0x0000003b370a723e */ /* 0x000fe400000000ff */
[----:B------:R-:W-:Y:S02]  /*9970*/  F2FP.PACK_AB R6, R25, R41 ;  /* 0x000000291906723e */ /* 0x000fe400000000ff */
[----:B------:R-:W-:Y:S02]  /*9980*/  F2FP.PACK_AB R4, R53, R57 ;  /* 0x000000393504723e */ /* 0x000fe400000000ff */
[----:B------:R-:W-:Y:S02]  /*9990*/  F2FP.PACK_AB R13, R63, R35 ;  /* 0x000000233f0d723e */ /* 0x000fe400000000ff */
[----:B------:R-:W-:-:S02]  /*99a0*/  F2FP.PACK_AB R27, R62, R34 ;  /* 0x000000223e1b723e */ /* 0x000fc400000000ff */
        /* <DEDUP_REMOVED lines=10> */
.L_x_0:
[----:B------:R-:W2:Y:S04]  /*9a50*/  LDL.LU R15, [R1+0x124] ;  /* 0x00012400010f7983 */ /* 0x000ea80000300800 */
[----:B------:R-:W3:Y:S04]  /*9a60*/  LDL.LU R16, [R1+0x128] ;  /* 0x0001280001107983 */ /* 0x000ee80000300800 */
[----:B0-----:R-:W0:Y:S04]  /*9a70*/  S2R R14, SR_TID.X ;  /* 0x00000000000e7919 */ /* 0x001e280000002100 */
[----:B------:R-:W1:Y:S01]  /*9a80*/  S2R R17, SR_TID.X ;  /* 0x0000000000117919 */ /* 0x000e620000002100 */
[C---:B0-----:R-:W-:Y:S01]  /*9a90*/  IMAD.SHL.U32 R0, R14.reuse, 0x20, RZ ;  /* 0x000000200e007824 */ /* 0x041fe200078e00ff */
[----:B------:R-:W-:-:S02]  /*9aa0*/  LOP3.LUT R3, R14, 0xc, RZ, 0xc0, !PT ;  /* 0x0000000c0e037812 */ /* 0x000fc400078ec0ff */
[----:B-----5:R-:W-:Y:S02]  /*9ab0*/  SHF.R.S32.HI R2, RZ, 0x4, R14 ;  /* 0x00000004ff027819 */ /* 0x020fe4000001140e */
[----:B------:R-:W-:Y:S02]  /*9ac0*/  LOP3.LUT R0, R0, 0x1c60, RZ, 0xc0, !PT ;  /* 0x00001c6000007812 */ /* 0x000fe400078ec0ff */
[----:B-1----:R-:W-:Y:S02]  /*9ad0*/  LOP3.LUT R8, R17, 0x7f, RZ, 0xc0, !PT ;  /* 0x0000007f11087812 */ /* 0x002fe400078ec0ff */
[----:B------:R-:W-:Y:S01]  /*9ae0*/  SGXT R2, R2, 0x1 ;  /* 0x000000010202781a */ /* 0x000fe20000000200 */
[----:B------:R-:W-:Y:S01]  /*9af0*/  IMAD R9, R3, 0x2, R0 ;  /* 0x0000000203097824 */ /* 0x000fe200078e0200 */
[----:B------:R-:W-:Y:S01]  /*9b00*/  LOP3.LUT R17, R17, 0x180, RZ, 0xc0, !PT ;  /* 0x0000018011117812 */ /* 0x000fe200078ec0ff */
[----:B------:R-:W-:Y:S01]  /*9b10*/  IMAD R8, R3, 0x100, R8 ;  /* 0x0000010003087824 */ /* 0x000fe200078e0208 */
[----:B------:R-:W-:-:S02]  /*9b20*/  SHF.R.U32.HI R0, RZ, 0x1, R14 ;  /* 0x00000001ff007819 */ /* 0x000fc4000001160e */
[----:B------:R-:W-:Y:S01]  /*9b30*/  LOP3.LUT R9, R9, 0x2020, R2, 0x78, !PT ;  /* 0x0000202009097812 */ /* 0x000fe200078e7802 */
[----:B------:R-:W-:Y:S01]  /*9b40*/  IMAD.SHL.U32 R8, R8, 0x8, RZ ;  /* 0x0000000808087824 */ /* 0x000fe200078e00ff */
[----:B------:R-:W-:Y:S02]  /*9b50*/  SHF.R.U32.HI R3, RZ, 0x2, R17 ;  /* 0x00000002ff037819 */ /* 0x000fe40000011611 */
[----:B------:R-:W-:Y:S01]  /*9b60*/  LOP3.LUT R2, R9, 0x80, R0, 0xf8, !PT ;  /* 0x0000008009027812 */ /* 0x000fe200078ef800 */
[----:B------:R-:W-:Y:S01]  /*9b70*/  BAR.SYNC.DEFER_BLOCKING 0x0 ;  /* 0x0000000000007b1d */ /* 0x000fe20000010000 */
[----:B------:R-:W-:Y:S02]  /*9b80*/  LOP3.LUT R49, R8, R3, RZ, 0x3c, !PT ;  /* 0x0000000308317212 */ /* 0x000fe400078e3cff */
[----:B------:R-:W-:-:S03]  /*9b90*/  LOP3.LUT R3, R2, 0x40, RZ, 0x3c, !PT ;  /* 0x0000004002037812 */ /* 0x000fc600078e3cff */
[----:B------:R-:W-:Y:S04]  /*9ba0*/  STS.64 [R2], R52 ;  /* 0x0000003402007388 */ /* 0x000fe80000000a00 */
[----:B------:R-:W-:Y:S04]  /*9bb0*/  STS.64 [R2+0x200], R4 ;  /* 0x0002000402007388 */ /* 0x000fe80000000a00 */
[----:B------:R0:W-:Y:S04]  /*9bc0*/  STS.64 [R2+0x100], R24 ;  /* 0x0001001802007388 */ /* 0x0001e80000000a00 */
[----:B------:R-:W-:Y:S04]  /*9bd0*/  STS.64 [R2+0x300], R6 ;  /* 0x0003000602007388 */ /* 0x000fe80000000a00 */
[----:B------:R1:W-:Y:S04]  /*9be0*/  STS.64 [R3+0x4000], R54 ;  /* 0x0040003603007388 */ /* 0x0003e80000000a00 */
[----:B------:R-:W-:Y:S04]  /*9bf0*/  STS.64 [R3+0x4200], R10 ;  /* 0x0042000a03007388 */ /* 0x000fe80000000a00 */
[----:B------:R4:W-:Y:S04]  /*9c00*/  STS.64 [R3+0x4100], R26 ;  /* 0x0041001a03007388 */ /* 0x0009e80000000a00 */
[----:B------:R-:W-:Y:S04]  /*9c10*/  STS.64 [R3+0x4300], R12 ;  /* 0x0043000c03007388 */ /* 0x000fe80000000a00 */
[----:B------:R-:W-:Y:S01]  /*9c20*/  BAR.SYNC.DEFER_BLOCKING 0x0 ;  /* 0x0000000000007b1d */ /* 0x000fe20000010000 */
[----:B------:R-:W-:-:S04]  /*9c30*/  SHF.R.U32.HI R17, RZ, 0x6, R14 ;  /* 0x00000006ff117819 */ /* 0x000fc8000001160e */
[----:B------:R-:W-:Y:S01]  /*9c40*/  SGXT.U32 R17, R17, 0x3 ;  /* 0x000000031111781a */ /* 0x000fe20000000000 */
[----:B------:R-:W0:Y:S04]  /*9c50*/  LDS.64 R10, [R49] ;  /* 0x00000000310a7984 */ /* 0x000e280000000a00 */
[----:B------:R-:W0:Y:S04]  /*9c60*/  LDS.64 R12, [R49+0x400] ;  /* 0x00040000310c7984 */ /* 0x000e280000000a00 */
[----:B------:R-:W0:Y:S04]  /*9c70*/  LDS.64 R2, [R49+0x800] ;  /* 0x0008000031027984 */ /* 0x000e280000000a00 */
[----:B------:R-:W0:Y:S04]  /*9c80*/  LDS.64 R4, [R49+0xc00] ;  /* 0x000c000031047984 */ /* 0x000e280000000a00 */
[----:B------:R-:W0:Y:S01]  /*9c90*/  LDS.64 R6, [R49+0x1000] ;  /* 0x0010000031067984 */ /* 0x000e220000000a00 */
[----:B--2---:R-:W-:-:S02]  /*9ca0*/  LOP3.LUT R8, R15, R17, RZ, 0xfc, !PT ;  /* 0x000000110f087212 */ /* 0x004fc400078efcff */
[C-C-:B------:R-:W-:Y:S02]  /*9cb0*/  LOP3.LUT R9, R15.reuse, 0xf0, R17.reuse, 0xfe, !PT ;  /* 0x000000f00f097812 */ /* 0x140fe400078efe11 */
[C-C-:B------:R-:W-:Y:S01]  /*9cc0*/  LOP3.LUT R0, R15.reuse, 0xe8, R17.reuse, 0xfe, !PT ;  /* 0x000000e80f007812 */ /* 0x140fe200078efe11 */
[----:B---3--:R-:W-:Y:S01]  /*9cd0*/  IMAD R20, R16, c[0x0][0x194], RZ ;  /* 0x0000650010147a24 */ /* 0x008fe200078e02ff */
[C-C-:B------:R-:W-:Y:S02]  /*9ce0*/  LOP3.LUT R36, R15.reuse, 0xe0, R17.reuse, 0xfe, !PT ;  /* 0x000000e00f247812 */ /* 0x140fe400078efe11 */
[C-C-:B------:R-:W-:Y:S02]  /*9cf0*/  LOP3.LUT R18, R15.reuse, 0xd8, R17.reuse, 0xfe, !PT ;  /* 0x000000d80f127812 */ /* 0x140fe400078efe11 */
[C-C-:B------:R-:W-:Y:S02]  /*9d00*/  LOP3.LUT R21, R15.reuse, 0xd0, R17.reuse, 0xfe, !PT ;  /* 0x000000d00f157812 */ /* 0x140fe400078efe11 */
[----:B------:R-:W-:-:S02]  /*9d10*/  LOP3.LUT R23, R15, 0xc8, R17, 0xfe, !PT ;  /* 0x000000c80f177812 */ /* 0x000fc400078efe11 */
[C-C-:B------:R-:W-:Y:S02]  /*9d20*/  LOP3.LUT R22, R15.reuse, 0xc0, R17.reuse, 0xfe, !PT ;  /* 0x000000c00f167812 */ /* 0x140fe400078efe11 */
[C-C-:B0-----:R-:W-:Y:S02]  /*9d30*/  LOP3.LUT R24, R15.reuse, 0xb8, R17.reuse, 0xfe, !PT ;  /* 0x000000b80f187812 */ /* 0x141fe400078efe11 */
[C-C-:B------:R-:W-:Y:S02]  /*9d40*/  LOP3.LUT R50, R15.reuse, 0xb0, R17.reuse, 0xfe, !PT ;  /* 0x000000b00f327812 */ /* 0x140fe400078efe11 */
[C-C-:B------:R-:W-:Y:S02]  /*9d50*/  LOP3.LUT R51, R15.reuse, 0xa8, R17.reuse, 0xfe, !PT ;  /* 0x000000a80f337812 */ /* 0x140fe400078efe11 */
[C-C-:B------:R-:W-:Y:S02]  /*9d60*/  LOP3.LUT R52, R15.reuse, 0xa0, R17.reuse, 0xfe, !PT ;  /* 0x000000a00f347812 */ /* 0x140fe400078efe11 */
[----:B------:R-:W-:-:S02]  /*9d70*/  LOP3.LUT R53, R15, 0x98, R17, 0xfe, !PT ;  /* 0x000000980f357812 */ /* 0x000fc400078efe11 */
[C-C-:B-1----:R-:W-:Y:S02]  /*9d80*/  LOP3.LUT R54, R15.reuse, 0x90, R17.reuse, 0xfe, !PT ;  /* 0x000000900f367812 */ /* 0x142fe400078efe11 */
[C-C-:B------:R-:W-:Y:S02]  /*9d90*/  LOP3.LUT R55, R15.reuse, 0x88, R17.reuse, 0xfe, !PT ;  /* 0x000000880f377812 */ /* 0x140fe400078efe11 */
[C-C-:B------:R-:W-:Y:S02]  /*9da0*/  LOP3.LUT R56, R15.reuse, 0x80, R17.reuse, 0xfe, !PT ;  /* 0x000000800f387812 */ /* 0x140fe400078efe11 */
[C-C-:B------:R-:W-:Y:S02]  /*9db0*/  LOP3.LUT R48, R15.reuse, 0xf8, R17.reuse, 0xfe, !PT ;  /* 0x000000f80f307812 */ /* 0x140fe400078efe11 */
[C-C-:B------:R-:W-:Y:S02]  /*9dc0*/  LOP3.LUT R25, R15.reuse, 0x78, R17.reuse, 0xfe, !PT ;  /* 0x000000780f197812 */ /* 0x140fe400078efe11 */
[----:B------:R-:W-:-:S02]  /*9dd0*/  LOP3.LUT R37, R15, 0x70, R17, 0xfe, !PT ;  /* 0x000000700f257812 */ /* 0x000fc400078efe11 */
[C-C-:B------:R-:W-:Y:S02]  /*9de0*/  LOP3.LUT R38, R15.reuse, 0x68, R17.reuse, 0xfe, !PT ;  /* 0x000000680f267812 */ /* 0x140fe400078efe11 */
        /* <DEDUP_REMOVED lines=11> */
[----:B------:R-:W-:Y:S02]  /*9ea0*/  LOP3.LUT R15, R15, 0x8, R17, 0xfe, !PT ;  /* 0x000000080f0f7812 */ /* 0x000fe400078efe11 */
[----:B------:R-:W-:Y:S02]  /*9eb0*/  ISETP.GE.AND P0, PT, R16, c[0x0][0x178], PT ;  /* 0x00005e0010007a0c */ /* 0x000fe40003f06270 */
[----:B------:R-:W-:Y:S01]  /*9ec0*/  LEA R19, P4, R20, c[0x0][0x170], 0x1 ;  /* 0x00005c0014137a11 */ /* 0x000fe200078808ff */
[----:B------:R-:W-:-:S03]  /*9ed0*/  IMAD R16, R15, c[0x0][0x198], RZ ;  /* 0x000066000f107a24 */ /* 0x000fc600078e02ff */
[----:B------:R-:W-:Y:S02]  /*9ee0*/  LEA.HI.X.SX32 R20, R20, c[0x0][0x174], 0x1, P4 ;  /* 0x00005d0014147a11 */ /* 0x000fe400020f0eff */
[----:B------:R-:W-:Y:S01]  /*9ef0*/  LEA R28, P4, R16, R19, 0x1 ;  /* 0x00000013101c7211 */ /* 0x000fe200078808ff */
[----:B------:R-:W-:Y:S01]  /*9f00*/  IMAD R45, R8, c[0x0][0x198], RZ ;  /* 0x00006600082d7a24 */ /* 0x000fe200078e02ff */
[----:B------:R-:W-:Y:S01]  /*9f10*/  ISETP.LT.AND P1, PT, R9, c[0x0][0x17c], !P0 ;  /* 0x00005f0009007a0c */ /* 0x000fe20004721270 */
[----:B------:R-:W-:Y:S01]  /*9f20*/  IMAD R46, R14, c[0x0][0x198], RZ ;  /* 0x000066000e2e7a24 */ /* 0x000fe200078e02ff */
[----:B------:R-:W-:Y:S02]  /*9f30*/  ISETP.LT.AND P2, PT, R8, c[0x0][0x17c], !P0 ;  /* 0x00005f0008007a0c */ /* 0x000fe40004741270 */
[----:B------:R-:W-:Y:S01]  /*9f40*/  ISETP.LT.AND P5, PT, R15, c[0x0][0x17c], !P0 ;  /* 0x00005f000f007a0c */ /* 0x000fe200047a1270 */
[----:B------:R-:W0:Y:S01]  /*9f50*/  LDS.64 R8, [R49+0x1400] ;  /* 0x0014000031087984 */ /* 0x000e220000000a00 */
[----:B------:R-:W-:-:S02]  /*9f60*/  ISETP.LT.AND P3, PT, R14, c[0x0][0x17c], !P0 ;  /* 0x00005f000e007a0c */ /* 0x000fc40004761270 */
[----:B------:R-:W-:Y:S01]  /*9f70*/  LEA.HI.X.SX32 R29, R16, R20, 0x1, P4 ;  /* 0x00000014101d7211 */ /* 0x000fe200020f0eff */
[----:B------:R-:W1:Y:S01]  /*9f80*/  LDS.64 R14, [R49+0x1800] ;  /* 0x00180000310e7984 */ /* 0x000e620000000a00 */
[----:B----4-:R-:W-:-:S03]  /*9f90*/  LEA R26, P6, R45, R19, 0x1 ;  /* 0x000000132d1a7211 */ /* 0x010fc600078c08ff */
[----:B------:R-:W2:Y:S01]  /*9fa0*/  LDS.64 R16, [R49+0x1c00] ;  /* 0x001c000031107984 */ /* 0x000ea20000000a00 */
[----:B------:R-:W-:Y:S01]  /*9fb0*/  LEA.HI.X.SX32 R27, R45, R20, 0x1, P6 ;  /* 0x000000142d1b7211 */ /* 0x000fe200030f0eff */
[----:B------:R-:W-:Y:S01]  /*9fc0*/  IMAD R47, R31, c[0x0][0x198], RZ ;  /* 0x000066001f2f7a24 */ /* 0x000fe200078e02ff */
[----:B------:R-:W-:-:S03]  /*9fd0*/  LEA R30, P6, R46, R19, 0x1 ;  /* 0x000000132e1e7211 */ /* 0x000fc600078c08ff */
[----:B------:R3:W-:Y:S01]  /*9fe0*/  @P2 STG.E.U16 [R26.64], R10 ;  /* 0x0000000a1a002986 */ /* 0x0007e2000c101506 */
[----:B------:R-:W-:Y:S02]  /*9ff0*/  ISETP.LT.AND P2, PT, R31, c[0x0][0x17c], !P0 ;  /* 0x00005f001f007a0c */ /* 0x000fe40004741270 */
[-C--:B------:R-:W-:Y:S01]  /*a000*/  LEA.HI.X.SX32 R31, R46, R20.reuse, 0x1, P6 ;  /* 0x000000142e1f7211 */ /* 0x080fe200030f0eff */
[----:B------:R4:W-:Y:S01]  /*a010*/  @P5 STG.E.U16 [R28.64], R12 ;  /* 0x0000000c1c005986 */ /* 0x0009e2000c101506 */
[-C--:B------:R-:W-:Y:S01]  /*a020*/  LEA R32, P4, R47, R19.reuse, 0x1 ;  /* 0x000000132f207211 */ /* 0x080fe200078808ff */
[C---:B------:R-:W-:Y:S01]  /*a030*/  IMAD R46, R33.reuse, c[0x0][0x198], RZ ;  /* 0x00006600212e7a24 */ /* 0x040fe200078e02ff */
[----:B------:R-:W-:Y:S02]  /*a040*/  ISETP.LT.AND P5, PT, R33, c[0x0][0x17c], !P0 ;  /* 0x00005f0021007a0c */ /* 0x000fe400047a1270 */
[----:B------:R-:W-:Y:S01]  /*a050*/  LEA.HI.X.SX32 R33, R47, R20, 0x1, P4 ;  /* 0x000000142f217211 */ /* 0x000fe200020f0eff */
[----:B------:R-:W-:Y:S01]  /*a060*/  IMAD R47, R34, c[0x0][0x198], RZ ;  /* 0x00006600222f7a24 */ /* 0x000fe200078e02ff */
[----:B---3--:R-:W-:Y:S01]  /*a070*/  LEA R26, P4, R46, R19, 0x1 ;  /* 0x000000132e1a7211 */ /* 0x008fe200078808ff */
[----:B------:R3:W-:Y:S01]  /*a080*/  @P3 STG.E.U16 [R30.64], R2 ;  /* 0x000000021e003986 */ /* 0x0007e2000c101506 */
[----:B------:R-:W-:-:S02]  /*a090*/  ISETP.LT.AND P3, PT, R34, c[0x0][0x17c], !P0 ;  /* 0x00005f0022007a0c */ /* 0x000fc40004761270 */
[-C--:B------:R-:W-:Y:S01]  /*a0a0*/  LEA.HI.X.SX32 R27, R46, R20.reuse, 0x1, P4 ;  /* 0x000000142e1b7211 */ /* 0x080fe200020f0eff */
[----:B------:R0:W-:Y:S01]  /*a0b0*/  @P2 STG.E.U16 [R32.64], R4 ;  /* 0x0000000420002986 */ /* 0x0001e2000c101506 */
[C---:B----4-:R-:W-:Y:S01]  /*a0c0*/  IMAD R29, R35.reuse, c[0x0][0x198], RZ ;  /* 0x00006600231d7a24 */ /* 0x050fe200078e02ff */
[C---:B------:R-:W-:Y:S01]  /*a0d0*/  ISETP.LT.AND P4, PT, R44.reuse, c[0x0][0x17c], !P0 ;  /* 0x00005f002c007a0c */ /* 0x040fe20004781270 */
[----:B------:R-:W-:Y:S01]  /*a0e0*/  IMAD R44, R44, c[0x0][0x198], RZ ;  /* 0x000066002c2c7a24 */ /* 0x000fe200078e02ff */
[----:B------:R-:W-:Y:S02]  /*a0f0*/  ISETP.LT.AND P2, PT, R35, c[0x0][0x17c], !P0 ;  /* 0x00005f0023007a0c */ /* 0x000fe40004741270 */
[-C--:B------:R-:W-:Y:S01]  /*a100*/  LEA R34, P6, R47, R19.reuse, 0x1 ;  /* 0x000000132f227211 */ /* 0x080fe200078c08ff */
[----:B------:R4:W-:Y:S01]  /*a110*/  @P5 STG.E.U16 [R26.64], R6 ;  /* 0x000000061a005986 */ /* 0x0009e2000c101506 */
[----:B------:R-:W-:Y:S02]  /*a120*/  LEA R28, P5, R29, R19, 0x1 ;  /* 0x000000131d1c7211 */ /* 0x000fe400078a08ff */
[----:B------:R-:W-:-:S02]  /*a130*/  LEA.HI.X.SX32 R35, R47, R20, 0x1, P6 ;  /* 0x000000142f237211 */ /* 0x000fc400030f0eff */
[C---:B---3--:R-:W-:Y:S01]  /*a140*/  LEA R30, P6, R44.reuse, R19, 0x1 ;  /* 0x000000132c1e7211 */ /* 0x048fe200078c08ff */
[----:B0-----:R-:W-:Y:S01]  /*a150*/  IMAD R33, R43, c[0x0][0x198], RZ ;  /* 0x000066002b217a24 */ /* 0x001fe200078e02ff */
[-C--:B------:R-:W-:Y:S02]  /*a160*/  LEA.HI.X.SX32 R29, R29, R20.reuse, 0x1, P5 ;  /* 0x000000141d1d7211 */ /* 0x080fe400028f0eff */
[----:B------:R-:W-:Y:S01]  /*a170*/  LEA.HI.X.SX32 R31, R44, R20, 0x1, P6 ;  /* 0x000000142c1f7211 */ /* 0x000fe200030f0eff */
[----:B------:R-:W-:Y:S01]  /*a180*/  @P3 STG.E.U16 [R34.64], R8 ;  /* 0x0000000822003986 */ /* 0x000fe2000c101506 */
[----:B------:R-:W-:-:S03]  /*a190*/  ISETP.LT.AND P5, PT, R43, c[0x0][0x17c], !P0 ;  /* 0x00005f002b007a0c */ /* 0x000fc600047a1270 */
[----:B-1----:R0:W-:Y:S01]  /*a1a0*/  @P2 STG.E.U16 [R28.64], R14 ;  /* 0x0000000e1c002986 */ /* 0x0021e2000c101506 */
[----:B------:R-:W-:-:S03]  /*a1b0*/  LEA R32, P2, R33, R19, 0x1 ;  /* 0x0000001321207211 */ /* 0x000fc600078408ff */
[----:B--2---:R1:W-:Y:S01]  /*a1c0*/  @P4 STG.E.U16 [R30.64], R16 ;  /* 0x000000101e004986 */ /* 0x0043e2000c101506 */
[C---:B------:R-:W-:Y:S01]  /*a1d0*/  ISETP.LT.AND P4, PT, R42.reuse, c[0x0][0x17c], !P0 ;  /* 0x00005f002a007a0c */ /* 0x040fe20004781270 */
[----:B------:R-:W-:Y:S01]  /*a1e0*/  IMAD R42, R42, c[0x0][0x198], RZ ;  /* 0x000066002a2a7a24 */ /* 0x000fe200078e02ff */
[----:B------:R-:W-:Y:S02]  /*a1f0*/  LEA.HI.X.SX32 R33, R33, R20, 0x1, P2 ;  /* 0x0000001421217211 */ /* 0x000fe400010f0eff */
[----:B------:R-:W-:Y:S02]  /*a200*/  PRMT R10, R10, 0x7632, R10 ;  /* 0x000076320a0a7816 */ /* 0x000fe4000000000a */
[C---:B------:R-:W-:Y:S01]  /*a210*/  ISETP.LT.AND P2, PT, R41.reuse, c[0x0][0x17c], !P0 ;  /* 0x00005f0029007a0c */ /* 0x040fe20004741270 */
[----:B------:R-:W-:Y:S01]  /*a220*/  IMAD R41, R41, c[0x0][0x198], RZ ;  /* 0x0000660029297a24 */ /* 0x000fe200078e02ff */
[----:B----4-:R-:W-:Y:S01]  /*a230*/  LEA R26, P6, R42, R19, 0x1 ;  /* 0x000000132a1a7211 */ /* 0x010fe200078c08ff */
[----:B------:R2:W-:Y:S01]  /*a240*/  @P5 STG.E.U16 [R32.64], R10 ;  /* 0x0000000a20005986 */ /* 0x0005e2000c101506 */
[----:B------:R-:W-:-:S02]  /*a250*/  PRMT R12, R12, 0x7632, R12 ;  /* 0x000076320c0c7816 */ /* 0x000fc4000000000c */
[CC--:B0-----:R-:W-:Y:S02]  /*a260*/  LEA R28, P5, R41.reuse, R19.reuse, 0x1 ;  /* 0x00000013291c7211 */ /* 0x0c1fe400078a08ff */
[-C--:B------:R-:W-:Y:S02]  /*a270*/  LEA.HI.X.SX32 R27, R42, R20.reuse, 0x1, P6 ;  /* 0x000000142a1b7211 */ /* 0x080fe400030f0eff */
[C---:B------:R-:W-:Y:S01]  /*a280*/  ISETP.LT.AND P6, PT, R40.reuse, c[0x0][0x17c], !P0 ;  /* 0x00005f0028007a0c */ /* 0x040fe200047c1270 */
[----:B------:R-:W-:Y:S01]  /*a290*/  IMAD R40, R40, c[0x0][0x198], RZ ;  /* 0x0000660028287a24 */ /* 0x000fe200078e02ff */
[----:B------:R-:W-:Y:S02]  /*a2a0*/  LEA.HI.X.SX32 R29, R41, R20, 0x1, P5 ;  /* 0x00000014291d7211 */ /* 0x000fe400028f0eff */
[----:B------:R-:W-:Y:S01]  /*a2b0*/  PRMT R14, R2, 0x7632, R14 ;  /* 0x00007632020e7816 */ /* 0x000fe2000000000e */
[----:B------:R0:W-:Y:S01]  /*a2c0*/  @P4 STG.E.U16 [R26.64], R12 ;  /* 0x0000000c1a004986 */ /* 0x0001e2000c101506 */
[----:B-1----:R-:W-:-:S03]  /*a2d0*/  LEA R30, P4, R40, R19, 0x1 ;  /* 0x00000013281e7211 */ /* 0x002fc600078808ff */
[----:B------:R1:W-:Y:S01]  /*a2e0*/  @P2 STG.E.U16 [R28.64], R14 ;  /* 0x0000000e1c002986 */ /* 0x0003e2000c101506 */
[C---:B------:R-:W-:Y:S01]  /*a2f0*/  ISETP.LT.AND P2, PT, R39.reuse, c[0x0][0x17c], !P0 ;  /* 0x00005f0027007a0c */ /* 0x040fe20004741270 */
[----:B------:R-:W-:Y:S01]  /*a300*/  IMAD R39, R39, c[0x0][0x198], RZ ;  /* 0x0000660027277a24 */ /* 0x000fe200078e02ff */
[----:B------:R-:W-:Y:S01]  /*a310*/  LEA.HI.X.SX32 R31, R40, R20, 0x1, P4 ;  /* 0x00000014281f7211 */ /* 0x000fe200020f0eff */
[----:B------:R-:W-:Y:S01]  /*a320*/  IMAD R2, R38, c[0x0][0x198], RZ ;  /* 0x0000660026027a24 */ /* 0x000fe200078e02ff */
[----:B------:R-:W-:Y:S02]  /*a330*/  PRMT R4, R4, 0x7632, R4 ;  /* 0x0000763204047816 */ /* 0x000fe40000000004 */
[----:B------:R-:W-:Y:S02]  /*a340*/  ISETP.LT.AND P4, PT, R38, c[0x0][0x17c], !P0 ;  /* 0x00005f0026007a0c */ /* 0x000fe40004781270 */
[-C--:B--2---:R-:W-:Y:S01]  /*a350*/  LEA R32, P5, R39, R19.reuse, 0x1 ;  /* 0x0000001327207211 */ /* 0x084fe200078a08ff */
[----:B------:R2:W-:Y:S01]  /*a360*/  @P6 STG.E.U16 [R30.64], R4 ;  /* 0x000000041e006986 */ /* 0x0005e2000c101506 */
[----:B0-----:R-:W-:-:S02]  /*a370*/  LEA R26, P6, R2, R19, 0x1 ;  /* 0x00000013021a7211 */ /* 0x001fc400078c08ff */
[----:B------:R-:W-:Y:S02]  /*a380*/  PRMT R16, R6, 0x7632, R16 ;  /* 0x0000763206107816 */ /* 0x000fe40000000010 */
[-C--:B------:R-:W-:Y:S02]  /*a390*/  LEA.HI.X.SX32 R33, R39, R20.reuse, 0x1, P5 ;  /* 0x0000001427217211 */ /* 0x080fe400028f0eff */
[----:B------:R-:W-:Y:S02]  /*a3a0*/  PRMT R8, R8, 0x7632, R8 ;  /* 0x0000763208087816 */ /* 0x000fe40000000008 */
[----:B------:R-:W-:Y:S02]  /*a3b0*/  LEA.HI.X.SX32 R27, R2, R20, 0x1, P6 ;  /* 0x00000014021b7211 */ /* 0x000fe400030f0eff */
[C---:B------:R-:W-:Y:S01]  /*a3c0*/  ISETP.LT.AND P5, PT, R37.reuse, c[0x0][0x17c], !P0 ;  /* 0x00005f0025007a0c */ /* 0x040fe200047a1270 */
[----:B------:R-:W-:Y:S01]  /*a3d0*/  IMAD R37, R37, c[0x0][0x198], RZ ;  /* 0x0000660025257a24 */ /* 0x000fe200078e02ff */
[----:B------:R0:W-:Y:S01]  /*a3e0*/  @P2 STG.E.U16 [R32.64], R16 ;  /* 0x0000001020002986 */ /* 0x0001e2000c101506 */
[----:B------:R-:W-:-:S03]  /*a3f0*/  IMAD.MOV.U32 R35, RZ, RZ, c[0x0][0x198] ;  /* 0x00006600ff237624 */ /* 0x000fc600078e00ff */
[----:B------:R3:W-:Y:S01]  /*a400*/  @P4 STG.E.U16 [R26.64], R8 ;  /* 0x000000081a004986 */ /* 0x0007e2000c101506 */
[-C--:B-1----:R-:W-:Y:S02]  /*a410*/  LEA R28, P2, R37, R19.reuse, 0x1 ;  /* 0x00000013251c7211 */ /* 0x082fe400078408ff */
[C---:B------:R-:W-:Y:S01]  /*a420*/  ISETP.LT.AND P4, PT, R25.reuse, c[0x0][0x17c], !P0 ;  /* 0x00005f0019007a0c */ /* 0x040fe20004781270 */
[----:B------:R-:W-:Y:S01]  /*a430*/  IMAD R25, R25, c[0x0][0x198], RZ ;  /* 0x0000660019197a24 */ /* 0x000fe200078e02ff */
[-C--:B------:R-:W-:Y:S01]  /*a440*/  LEA.HI.X.SX32 R29, R37, R20.reuse, 0x1, P2 ;  /* 0x00000014251d7211 */ /* 0x080fe200010f0eff */
[----:B------:R-:W-:Y:S01]  /*a450*/  IMAD R45, R35, 0x80, R45 ;  /* 0x00000080232d7824 */ /* 0x000fe200078e022d */
[----:B------:R-:W-:Y:S02]  /*a460*/  PRMT R14, R14, 0x7632, R14 ;  /* 0x000076320e0e7816 */ /* 0x000fe4000000000e */
[----:B------:R-:W-:Y:S02]  /*a470*/  ISETP.LT.AND P2, PT, R56, c[0x0][0x17c], !P0 ;  /* 0x00005f0038007a0c */ /* 0x000fe40004741270 */
[----:B--2---:R-:W-:Y:S01]  /*a480*/  LEA R30, P6, R25, R19, 0x1 ;  /* 0x00000013191e7211 */ /* 0x004fe200078c08ff */
[----:B------:R1:W-:Y:S01]  /*a490*/  @P5 STG.E.U16 [R28.64], R14 ;  /* 0x0000000e1c005986 */ /* 0x0003e2000c101506 */
[----:B0-----:R-:W-:Y:S01]  /*a4a0*/  PRMT R16, R16, 0x7632, R16 ;  /* 0x0000763210107816 */ /* 0x001fe20000000010 */
[----:B------:R-:W-:Y:S01]  /*a4b0*/  IMAD R2, R35, 0x8, R45 ;  /* 0x0000000823027824 */ /* 0x000fe200078e022d */
[----:B------:R-:W-:-:S02]  /*a4c0*/  LEA.HI.X.SX32 R31, R25, R20, 0x1, P6 ;  /* 0x00000014191f7211 */ /* 0x000fc400030f0eff */
[-C--:B---3--:R-:W-:Y:S02]  /*a4d0*/  LEA R26, P5, R45, R19.reuse, 0x1 ;  /* 0x000000132d1a7211 */ /* 0x088fe400078a08ff */
[----:B------:R-:W-:Y:S01]  /*a4e0*/  ISETP.LT.AND P6, PT, R55, c[0x0][0x17c], !P0 ;  /* 0x00005f0037007a0c */ /* 0x000fe200047c1270 */
[----:B------:R0:W-:Y:S01]  /*a4f0*/  @P4 STG.E.U16 [R30.64], R16 ;  /* 0x000000101e004986 */ /* 0x0001e2000c101506 */
[-C--:B------:R-:W-:Y:S01]  /*a500*/  LEA.HI.X.SX32 R27, R45, R20.reuse, 0x1, P5 ;  /* 0x000000142d1b7211 */ /* 0x080fe200028f0eff */
[C---:B------:R-:W-:Y:S01]  /*a510*/  IMAD R4, R35.reuse, 0x8, R2 ;  /* 0x0000000823047824 */ /* 0x040fe200078e0202 */
[-C--:B------:R-:W-:Y:S02]  /*a520*/  LEA R32, P5, R2, R19.reuse, 0x1 ;  /* 0x0000001302207211 */ /* 0x080fe400078a08ff */
[----:B------:R-:W-:Y:S01]  /*a530*/  ISETP.LT.AND P4, PT, R54, c[0x0][0x17c], !P0 ;  /* 0x00005f0036007a0c */ /* 0x000fe20004781270 */
[----:B------:R2:W-:Y:S01]  /*a540*/  @P2 STG.E.U16 [R26.64], R11 ;  /* 0x0000000b1a002986 */ /* 0x0005e2000c101506 */
[----:B------:R-:W-:Y:S01]  /*a550*/  LEA.HI.X.SX32 R33, R2, R20, 0x1, P5 ;  /* 0x0000001402217211 */ /* 0x000fe200028f0eff */
[----:B------:R-:W-:Y:S01]  /*a560*/  IMAD R2, R35, 0x8, R4 ;  /* 0x0000000823027824 */ /* 0x000fe200078e0204 */
[----:B-1----:R-:W-:-:S02]  /*a570*/  LEA R28, P2, R4, R19, 0x1 ;  /* 0x00000013041c7211 */ /* 0x002fc400078408ff */
[----:B------:R-:W-:Y:S01]  /*a580*/  ISETP.LT.AND P5, PT, R53, c[0x0][0x17c], !P0 ;  /* 0x00005f0035007a0c */ /* 0x000fe200047a1270 */
[----:B------:R1:W-:Y:S01]  /*a590*/  @P6 STG.E.U16 [R32.64], R13 ;  /* 0x0000000d20006986 */ /* 0x0003e2000c101506 */
[-C--:B------:R-:W-:Y:S01]  /*a5a0*/  LEA.HI.X.SX32 R29, R4, R20.reuse, 0x1, P2 ;  /* 0x00000014041d7211 */ /* 0x080fe200010f0eff */
[C---:B------:R-:W-:Y:S01]  /*a5b0*/  IMAD R4, R35.reuse, 0x8, R2 ;  /* 0x0000000823047824 */ /* 0x040fe200078e0202 */
[-C--:B0-----:R-:W-:Y:S02]  /*a5c0*/  LEA R30, P6, R2, R19.reuse, 0x1 ;  /* 0x00000013021e7211 */ /* 0x081fe400078c08ff */
[----:B------:R-:W-:Y:S01]  /*a5d0*/  ISETP.LT.AND P2, PT, R52, c[0x0][0x17c], !P0 ;  /* 0x00005f0034007a0c */ /* 0x000fe20004741270 */
[----:B------:R0:W-:Y:S01]  /*a5e0*/  @P4 STG.E.U16 [R28.64], R3 ;  /* 0x000000031c004986 */ /* 0x0001e2000c101506 */
[----:B------:R-:W-:Y:S01]  /*a5f0*/  LEA.HI.X.SX32 R31, R2, R20, 0x1, P6 ;  /* 0x00000014021f7211 */ /* 0x000fe200030f0eff */
[----:B------:R-:W-:Y:S01]  /*a600*/  IMAD R2, R35, 0x8, R4 ;  /* 0x0000000823027824 */ /* 0x000fe200078e0204 */
[----:B--2---:R-:W-:-:S02]  /*a610*/  LEA R26, P4, R4, R19, 0x1 ;  /* 0x00000013041a7211 */ /* 0x004fc400078808ff */
[----:B------:R-:W-:Y:S01]  /*a620*/  ISETP.LT.AND P6, PT, R51, c[0x0][0x17c], !P0 ;  /* 0x00005f0033007a0c */ /* 0x000fe200047c1270 */
[----:B------:R2:W-:Y:S01]  /*a630*/  @P5 STG.E.U16 [R30.64], R5 ;  /* 0x000000051e005986 */ /* 0x0005e2000c101506 */
[-C--:B------:R-:W-:Y:S01]  /*a640*/  LEA.HI.X.SX32 R27, R4, R20.reuse, 0x1, P4 ;  /* 0x00000014041b7211 */ /* 0x080fe200020f0eff */
[C---:B------:R-:W-:Y:S01]  /*a650*/  IMAD R4, R35.reuse, 0x8, R2 ;  /* 0x0000000823047824 */ /* 0x040fe200078e0202 */
[-C--:B-1----:R-:W-:Y:S02]  /*a660*/  LEA R32, P5, R2, R19.reuse, 0x1 ;  /* 0x0000001302207211 */ /* 0x082fe400078a08ff */
[----:B------:R-:W-:Y:S01]  /*a670*/  ISETP.LT.AND P4, PT, R50, c[0x0][0x17c], !P0 ;  /* 0x00005f0032007a0c */ /* 0x000fe20004781270 */
[----:B------:R-:W-:Y:S01]  /*a680*/  @P2 STG.E.U16 [R26.64], R7 ;  /* 0x000000071a002986 */ /* 0x000fe2000c101506 */
[----:B------:R-:W-:Y:S01]  /*a690*/  LEA.HI.X.SX32 R33, R2, R20, 0x1, P5 ;  /* 0x0000001402217211 */ /* 0x000fe200028f0eff */
[----:B------:R-:W-:Y:S01]  /*a6a0*/  IMAD R2, R35, 0x8, R4 ;  /* 0x0000000823027824 */ /* 0x000fe200078e0204 */
[----:B0-----:R-:W-:-:S02]  /*a6b0*/  LEA R28, P2, R4, R19, 0x1 ;  /* 0x00000013041c7211 */ /* 0x001fc400078408ff */
[----:B------:R-:W-:Y:S01]  /*a6c0*/  ISETP.LT.AND P5, PT, R24, c[0x0][0x17c], !P0 ;  /* 0x00005f0018007a0c */ /* 0x000fe200047a1270 */
[----:B------:R-:W-:Y:S01]  /*a6d0*/  @P6 STG.E.U16 [R32.64], R9 ;  /* 0x0000000920006986 */ /* 0x000fe2000c101506 */
[----:B------:R-:W-:Y:S01]  /*a6e0*/  LEA.HI.X.SX32 R29, R4, R20, 0x1, P2 ;  /* 0x00000014041d7211 */ /* 0x000fe200010f0eff */
[----:B------:R-:W-:Y:S01]  /*a6f0*/  IMAD R4, R35, 0x8, R2 ;  /* 0x0000000823047824 */ /* 0x000fe200078e0202 */
[----:B------:R-:W-:-:S03]  /*a700*/  LEA R24, P6, R2, R19, 0x1 ;  /* 0x0000001302187211 */ /* 0x000fc600078c08ff */
[----:B------:R-:W-:Y:S01]  /*a710*/  @P4 STG.E.U16 [R28.64], R15 ;  /* 0x0000000f1c004986 */ /* 0x000fe2000c101506 */
[-C--:B------:R-:W-:Y:S01]  /*a720*/  LEA.HI.X.SX32 R25, R2, R20.reuse, 0x1, P6 ;  /* 0x0000001402197211 */ /* 0x080fe200030f0eff */
[----:B------:R-:W-:Y:S01]  /*a730*/  IMAD R2, R35, 0x8, R4 ;  /* 0x0000000823027824 */ /* 0x000fe200078e0204 */
[----:B------:R-:W-:Y:S02]  /*a740*/  ISETP.LT.AND P4, PT, R22, c[0x0][0x17c], !P0 ;  /* 0x00005f0016007a0c */ /* 0x000fe40004781270 */
[CC--:B------:R-:W-:Y:S02]  /*a750*/  LEA R22, P6, R4.reuse, R19.reuse, 0x1 ;  /* 0x0000001304167211 */ /* 0x0c0fe400078c08ff */
[----:B------:R-:W-:Y:S02]  /*a760*/  ISETP.LT.AND P2, PT, R23, c[0x0][0x17c], !P0 ;  /* 0x00005f0017007a0c */ /* 0x000fe40004741270 */
[----:B------:R-:W-:Y:S01]  /*a770*/  LEA.HI.X.SX32 R23, R4, R20, 0x1, P6 ;  /* 0x0000001404177211 */ /* 0x000fe200030f0eff */
[----:B------:R-:W-:Y:S01]  /*a780*/  IMAD R4, R35, 0x8, R2 ;  /* 0x0000000823047824 */ /* 0x000fe200078e0202 */
[----:B------:R-:W-:-:S02]  /*a790*/  LEA R10, P6, R2, R19, 0x1 ;  /* 0x00000013020a7211 */ /* 0x000fc400078c08ff */
[----:B------:R-:W-:Y:S02]  /*a7a0*/  PRMT R3, R11, 0x7632, R3 ;  /* 0x000076320b037816 */ /* 0x000fe40000000003 */
[----:B------:R-:W-:Y:S01]  /*a7b0*/  LEA.HI.X.SX32 R11, R2, R20, 0x1, P6 ;  /* 0x00000014020b7211 */ /* 0x000fe200030f0eff */
[----:B------:R-:W-:Y:S01]  /*a7c0*/  IMAD R2, R35, 0x8, R4 ;  /* 0x0000000823027824 */ /* 0x000fe200078e0204 */
[----:B--2---:R-:W-:Y:S01]  /*a7d0*/  PRMT R5, R13, 0x7632, R5 ;  /* 0x000076320d057816 */ /* 0x004fe20000000005 */
[----:B------:R0:W-:Y:S02]  /*a7e0*/  @P5 STG.E.U16 [R24.64], R17 ;  /* 0x0000001118005986 */ /* 0x0001e4000c101506 */
[C---:B------:R-:W-:Y:S02]  /*a7f0*/  IMAD R6, R35.reuse, 0x8, R2 ;  /* 0x0000000823067824 */ /* 0x040fe400078e0202 */
[----:B------:R-:W-:Y:S02]  /*a800*/  @P4 STG.E.U16 [R22.64], R3 ;  /* 0x0000000316004986 */ /* 0x000fe4000c101506 */
[----:B------:R-:W-:-:S02]  /*a810*/  IMAD R8, R35, 0x8, R6 ;  /* 0x0000000823087824 */ /* 0x000fc400078e0206 */
[----:B------:R1:W-:Y:S01]  /*a820*/  @P2 STG.E.U16 [R10.64], R5 ;  /* 0x000000050a002986 */ /* 0x0003e2000c101506 */
[----:B------:R-:W-:-:S04]  /*a830*/  LEA R12, P2, R4, R19, 0x1 ;  /* 0x00000013040c7211 */ /* 0x000fc800078408ff */
[-C--:B------:R-:W-:Y:S01]  /*a840*/  LEA.HI.X.SX32 R13, R4, R20.reuse, 0x1, P2 ;  /* 0x00000014040d7211 */ /* 0x080fe200010f0eff */
[----:B------:R-:W-:Y:S01]  /*a850*/  IMAD R4, R35, 0x8, R8 ;  /* 0x0000000823047824 */ /* 0x000fe200078e0208 */
[-C--:B0-----:R-:W-:Y:S02]  /*a860*/  LEA R24, P4, R2, R19.reuse, 0x1 ;  /* 0x0000001302187211 */ /* 0x081fe400078808ff */
[----:B------:R-:W-:Y:S02]  /*a870*/  ISETP.LT.AND P5, PT, R21, c[0x0][0x17c], !P0 ;  /* 0x00005f0015007a0c */ /* 0x000fe400047a1270 */
[----:B-1----:R-:W-:Y:S02]  /*a880*/  LEA R10, P2, R4, R19, 0x1 ;  /* 0x00000013040a7211 */ /* 0x002fe400078408ff */
[----:B------:R-:W-:Y:S02]  /*a890*/  LEA.HI.X.SX32 R25, R2, R20, 0x1, P4 ;  /* 0x0000001402197211 */ /* 0x000fe400020f0eff */
[----:B------:R-:W-:-:S02]  /*a8a0*/  ISETP.LT.AND P4, PT, R18, c[0x0][0x17c], !P0 ;  /* 0x00005f0012007a0c */ /* 0x000fc40004781270 */
[----:B------:R-:W-:Y:S02]  /*a8b0*/  ISETP.LT.AND P3, PT, R36, c[0x0][0x17c], !P0 ;  /* 0x00005f0024007a0c */ /* 0x000fe40004761270 */
[----:B------:R-:W-:Y:S02]  /*a8c0*/  LEA R26, P6, R6, R19, 0x1 ;  /* 0x00000013061a7211 */ /* 0x000fe400078c08ff */
[-C--:B------:R-:W-:Y:S02]  /*a8d0*/  LEA.HI.X.SX32 R11, R4, R20.reuse, 0x1, P2 ;  /* 0x00000014040b7211 */ /* 0x080fe400010f0eff */
[----:B------:R-:W-:Y:S02]  /*a8e0*/  ISETP.LT.AND P2, PT, R0, c[0x0][0x17c], !P0 ;  /* 0x00005f0000007a0c */ /* 0x000fe40004741270 */
[----:B------:R-:W-:Y:S02]  /*a8f0*/  ISETP.LT.AND P0, PT, R48, c[0x0][0x17c], !P0 ;  /* 0x00005f0030007a0c */ /* 0x000fe40004701270 */
[----:B------:R-:W-:-:S02]  /*a900*/  LEA.HI.X.SX32 R27, R6, R20, 0x1, P6 ;  /* 0x00000014061b7211 */ /* 0x000fc400030f0eff */
[C---:B------:R-:W-:Y:S02]  /*a910*/  LEA R22, P6, R8.reuse, R19, 0x1 ;  /* 0x0000001308167211 */ /* 0x040fe400078c08ff */
[----:B------:R-:W-:Y:S02]  /*a920*/  PRMT R6, R3, 0x7632, R6 ;  /* 0x0000763203067816 */ /* 0x000fe40000000006 */
[----:B------:R-:W-:Y:S01]  /*a930*/  PRMT R5, R5, 0x7632, R5 ;  /* 0x0000763205057816 */ /* 0x000fe20000000005 */
[----:B------:R-:W-:Y:S01]  /*a940*/  IMAD R2, R35, 0x8, R4 ;  /* 0x0000000823027824 */ /* 0x000fe200078e0204 */
[----:B------:R-:W-:Y:S02]  /*a950*/  PRMT R7, R7, 0x7632, R7 ;  /* 0x0000763207077816 */ /* 0x000fe40000000007 */
[----:B------:R-:W-:Y:S02]  /*a960*/  LEA.HI.X.SX32 R23, R8, R20, 0x1, P6 ;  /* 0x0000001408177211 */ /* 0x000fe400030f0eff */
[----:B------:R-:W-:Y:S01]  /*a970*/  PRMT R9, R9, 0x7632, R9 ;  /* 0x0000763209097816 */ /* 0x000fe20000000009 */
[----:B------:R0:W-:Y:S01]  /*a980*/  @P5 STG.E.U16 [R12.64], R6 ;  /* 0x000000060c005986 */ /* 0x0001e2000c101506 */
[----:B------:R-:W-:-:S03]  /*a990*/  PRMT R15, R15, 0x7632, R15 ;  /* 0x000076320f0f7816 */ /* 0x000fc6000000000f */
[----:B------:R0:W-:Y:S01]  /*a9a0*/  @P4 STG.E.U16 [R24.64], R5 ;  /* 0x0000000518004986 */ /* 0x0001e2000c101506 */
[----:B------:R-:W-:-:S03]  /*a9b0*/  LEA R18, P6, R2, R19, 0x1 ;  /* 0x0000001302127211 */ /* 0x000fc600078c08ff */
[----:B------:R0:W-:Y:S04]  /*a9c0*/  @P3 STG.E.U16 [R26.64], R7 ;  /* 0x000000071a003986 */ /* 0x0001e8000c101506 */
[----:B------:R0:W-:Y:S01]  /*a9d0*/  @P2 STG.E.U16 [R22.64], R9 ;  /* 0x0000000916002986 */ /* 0x0001e2000c101506 */
[----:B------:R-:W-:-:S03]  /*a9e0*/  LEA.HI.X.SX32 R19, R2, R20, 0x1, P6 ;  /* 0x0000001402137211 */ /* 0x000fc600030f0eff */
[----:B------:R0:W-:Y:S01]  /*a9f0*/  @P1 STG.E.U16 [R10.64], R15 ;  /* 0x0000000f0a001986 */ /* 0x0001e2000c101506 */
[----:B------:R-:W-:Y:S05]  /*aa00*/  @!P0 EXIT ;  /* 0x000000000000894d */ /* 0x000fea0003800000 */
[----:B0-----:R-:W-:-:S05]  /*aa10*/  PRMT R9, R17, 0x7632, R9 ;  /* 0x0000763211097816 */ /* 0x001fca0000000009 */
[----:B------:R-:W-:Y:S01]  /*aa20*/  STG.E.U16 [R18.64], R9 ;  /* 0x0000000912007986 */ /* 0x000fe2000c101506 */
[----:B------:R-:W-:Y:S05]  /*aa30*/  EXIT ;  /* 0x000000000000794d */ /* 0x000fea0003800000 */
.L_x_3:
[----:B------:R-:W-:-:S00]  /*aa40*/  BRA `(.L_x_3) ;  /* 0xfffffff000007947 */ /* 0x000fc0000383ffff */
[----:B------:R-:W-:-:S00]  /*aa50*/  NOP ;  /* 0x0000000000007918 */ /* 0x000fc00000000000 */
        /* <DEDUP_REMOVED lines=10> */
.L_x_4:


//--------------------- .nv.shared.matmul_kernel  --------------------------
	.section	.nv.shared.matmul_kernel,"aw",@nobits
	.sectionflags	@""
	.align	16
